//
// Generated by NVIDIA NVVM Compiler
//
// Compiler Build ID: CL-36424714
// Cuda compilation tools, release 13.0, V13.0.88
// Based on NVVM 20.0.0
//

.version 9.0
.target sm_100
.address_size 64

	// .globl	_Z15sgemm_cuda_corePKfS0_Pfi

.visible .entry _Z15sgemm_cuda_corePKfS0_Pfi(
	.param .u64 .ptr .align 1 _Z15sgemm_cuda_corePKfS0_Pfi_param_0,
	.param .u64 .ptr .align 1 _Z15sgemm_cuda_corePKfS0_Pfi_param_1,
	.param .u64 .ptr .align 1 _Z15sgemm_cuda_corePKfS0_Pfi_param_2,
	.param .u32 _Z15sgemm_cuda_corePKfS0_Pfi_param_3
)
{
	.reg .pred 	%p<9>;
	.reg .b32 	%r<38>;
	.reg .b32 	%f<66>;
	.reg .b64 	%rd<70>;

	ld.param.u64 	%rd25, [_Z15sgemm_cuda_corePKfS0_Pfi_param_0];
	ld.param.u64 	%rd26, [_Z15sgemm_cuda_corePKfS0_Pfi_param_1];
	ld.param.u32 	%r19, [_Z15sgemm_cuda_corePKfS0_Pfi_param_3];
	cvta.to.global.u64 	%rd1, %rd26;
	cvta.to.global.u64 	%rd2, %rd25;
	mov.u32 	%r20, %ctaid.y;
	mov.u32 	%r21, %ntid.y;
	mov.u32 	%r22, %tid.y;
	mad.lo.s32 	%r1, %r20, %r21, %r22;
	mov.u32 	%r23, %ctaid.x;
	mov.u32 	%r24, %ntid.x;
	mov.u32 	%r25, %tid.x;
	mad.lo.s32 	%r2, %r23, %r24, %r25;
	shr.u32 	%r26, %r19, 31;
	add.s32 	%r27, %r19, %r26;
	shr.s32 	%r28, %r27, 1;
	setp.ge.s32 	%p1, %r1, %r28;
	setp.ge.s32 	%p2, %r2, %r19;
	or.pred  	%p3, %p2, %p1;
	@%p3 bra 	$L__BB0_9;
	setp.lt.s32 	%p4, %r19, 1;
	mov.f32 	%f65, 0f00000000;
	@%p4 bra 	$L__BB0_8;
	mul.lo.s32 	%r3, %r19, %r1;
	and.b32  	%r4, %r19, 15;
	setp.lt.u32 	%p5, %r19, 16;
	mov.f32 	%f65, 0f00000000;
	mov.b32 	%r35, 0;
	@%p5 bra 	$L__BB0_5;
	and.b32  	%r30, %r19, 2147483632;
	neg.s32 	%r34, %r30;
	mul.wide.u32 	%rd27, %r19, 4;
	add.s64 	%rd3, %rd1, %rd27;
	shl.b32 	%r6, %r19, 4;
	mul.wide.u32 	%rd28, %r19, 8;
	add.s64 	%rd4, %rd1, %rd28;
	mul.wide.u32 	%rd29, %r19, 12;
	add.s64 	%rd5, %rd1, %rd29;
	mul.wide.u32 	%rd30, %r19, 16;
	add.s64 	%rd6, %rd1, %rd30;
	mul.wide.u32 	%rd31, %r19, 20;
	add.s64 	%rd7, %rd1, %rd31;
	mul.wide.u32 	%rd32, %r19, 24;
	add.s64 	%rd8, %rd1, %rd32;
	mul.wide.u32 	%rd33, %r19, 28;
	add.s64 	%rd9, %rd1, %rd33;
	mul.wide.u32 	%rd34, %r19, 32;
	add.s64 	%rd10, %rd1, %rd34;
	mul.wide.u32 	%rd35, %r19, 36;
	add.s64 	%rd11, %rd1, %rd35;
	mul.wide.u32 	%rd36, %r19, 40;
	add.s64 	%rd12, %rd1, %rd36;
	mul.wide.u32 	%rd37, %r19, 44;
	add.s64 	%rd13, %rd1, %rd37;
	mul.wide.u32 	%rd38, %r19, 48;
	add.s64 	%rd14, %rd1, %rd38;
	mul.wide.u32 	%rd39, %r19, 52;
	add.s64 	%rd15, %rd1, %rd39;
	mul.wide.u32 	%rd40, %r19, 56;
	add.s64 	%rd16, %rd1, %rd40;
	mul.wide.u32 	%rd41, %r19, 60;
	add.s64 	%rd17, %rd1, %rd41;
	mul.wide.u32 	%rd42, %r3, 4;
	add.s64 	%rd43, %rd42, %rd2;
	add.s64 	%rd68, %rd43, 32;
	mov.f32 	%f65, 0f00000000;
	mov.u32 	%r33, %r2;
$L__BB0_4:
	.pragma "nounroll";
	and.b32  	%r35, %r19, 2147483632;
	mul.wide.s32 	%rd44, %r33, 4;
	add.s64 	%rd45, %rd3, %rd44;
	add.s64 	%rd46, %rd4, %rd44;
	add.s64 	%rd47, %rd5, %rd44;
	add.s64 	%rd48, %rd6, %rd44;
	add.s64 	%rd49, %rd7, %rd44;
	add.s64 	%rd50, %rd8, %rd44;
	add.s64 	%rd51, %rd9, %rd44;
	add.s64 	%rd52, %rd10, %rd44;
	add.s64 	%rd53, %rd11, %rd44;
	add.s64 	%rd54, %rd12, %rd44;
	add.s64 	%rd55, %rd13, %rd44;
	add.s64 	%rd56, %rd14, %rd44;
	add.s64 	%rd57, %rd15, %rd44;
	add.s64 	%rd58, %rd16, %rd44;
	add.s64 	%rd59, %rd17, %rd44;
	add.s64 	%rd60, %rd1, %rd44;
	ld.global.f32 	%f12, [%rd68+-32];
	ld.global.f32 	%f13, [%rd60];
	fma.rn.f32 	%f14, %f12, %f13, %f65;
	ld.global.f32 	%f15, [%rd68+-28];
	ld.global.f32 	%f16, [%rd45];
	fma.rn.f32 	%f17, %f15, %f16, %f14;
	ld.global.f32 	%f18, [%rd68+-24];
	ld.global.f32 	%f19, [%rd46];
	fma.rn.f32 	%f20, %f18, %f19, %f17;
	ld.global.f32 	%f21, [%rd68+-20];
	ld.global.f32 	%f22, [%rd47];
	fma.rn.f32 	%f23, %f21, %f22, %f20;
	ld.global.f32 	%f24, [%rd68+-16];
	ld.global.f32 	%f25, [%rd48];
	fma.rn.f32 	%f26, %f24, %f25, %f23;
	ld.global.f32 	%f27, [%rd68+-12];
	ld.global.f32 	%f28, [%rd49];
	fma.rn.f32 	%f29, %f27, %f28, %f26;
	ld.global.f32 	%f30, [%rd68+-8];
	ld.global.f32 	%f31, [%rd50];
	fma.rn.f32 	%f32, %f30, %f31, %f29;
	ld.global.f32 	%f33, [%rd68+-4];
	ld.global.f32 	%f34, [%rd51];
	fma.rn.f32 	%f35, %f33, %f34, %f32;
	ld.global.f32 	%f36, [%rd68];
	ld.global.f32 	%f37, [%rd52];
	fma.rn.f32 	%f38, %f36, %f37, %f35;
	ld.global.f32 	%f39, [%rd68+4];
	ld.global.f32 	%f40, [%rd53];
	fma.rn.f32 	%f41, %f39, %f40, %f38;
	ld.global.f32 	%f42, [%rd68+8];
	ld.global.f32 	%f43, [%rd54];
	fma.rn.f32 	%f44, %f42, %f43, %f41;
	ld.global.f32 	%f45, [%rd68+12];
	ld.global.f32 	%f46, [%rd55];
	fma.rn.f32 	%f47, %f45, %f46, %f44;
	ld.global.f32 	%f48, [%rd68+16];
	ld.global.f32 	%f49, [%rd56];
	fma.rn.f32 	%f50, %f48, %f49, %f47;
	ld.global.f32 	%f51, [%rd68+20];
	ld.global.f32 	%f52, [%rd57];
	fma.rn.f32 	%f53, %f51, %f52, %f50;
	ld.global.f32 	%f54, [%rd68+24];
	ld.global.f32 	%f55, [%rd58];
	fma.rn.f32 	%f56, %f54, %f55, %f53;
	ld.global.f32 	%f57, [%rd68+28];
	ld.global.f32 	%f58, [%rd59];
	fma.rn.f32 	%f65, %f57, %f58, %f56;
	add.s32 	%r34, %r34, 16;
	add.s32 	%r33, %r33, %r6;
	add.s64 	%rd68, %rd68, 64;
	setp.ne.s32 	%p6, %r34, 0;
	@%p6 bra 	$L__BB0_4;
$L__BB0_5:
	setp.eq.s32 	%p7, %r4, 0;
	@%p7 bra 	$L__BB0_8;
	mad.lo.s32 	%r37, %r35, %r19, %r2;
	add.s32 	%r31, %r35, %r3;
	mul.wide.u32 	%rd61, %r31, 4;
	add.s64 	%rd69, %rd2, %rd61;
	neg.s32 	%r36, %r4;
$L__BB0_7:
	.pragma "nounroll";
	mul.wide.s32 	%rd62, %r37, 4;
	add.s64 	%rd63, %rd1, %rd62;
	ld.global.f32 	%f59, [%rd69];
	ld.global.f32 	%f60, [%rd63];
	fma.rn.f32 	%f65, %f59, %f60, %f65;
	add.s32 	%r37, %r37, %r19;
	add.s64 	%rd69, %rd69, 4;
	add.s32 	%r36, %r36, 1;
	setp.ne.s32 	%p8, %r36, 0;
	@%p8 bra 	$L__BB0_7;
$L__BB0_8:
	ld.param.u64 	%rd67, [_Z15sgemm_cuda_corePKfS0_Pfi_param_2];
	mad.lo.s32 	%r32, %r19, %r1, %r2;
	cvta.to.global.u64 	%rd64, %rd67;
	mul.wide.s32 	%rd65, %r32, 4;
	add.s64 	%rd66, %rd64, %rd65;
	st.global.f32 	[%rd66], %f65;
$L__BB0_9:
	ret;

}
	// .globl	_Z17sgemm_tensor_corePK6__halfS1_Pfi
.visible .entry _Z17sgemm_tensor_corePK6__halfS1_Pfi(
	.param .u64 .ptr .align 1 _Z17sgemm_tensor_corePK6__halfS1_Pfi_param_0,
	.param .u64 .ptr .align 1 _Z17sgemm_tensor_corePK6__halfS1_Pfi_param_1,
	.param .u64 .ptr .align 1 _Z17sgemm_tensor_corePK6__halfS1_Pfi_param_2,
	.param .u32 _Z17sgemm_tensor_corePK6__halfS1_Pfi_param_3
)
{
	.reg .pred 	%p<13>;
	.reg .b32 	%r<149>;
	.reg .b32 	%f<205>;
	.reg .b64 	%rd<36>;

	ld.param.u64 	%rd4, [_Z17sgemm_tensor_corePK6__halfS1_Pfi_param_0];
	ld.param.u64 	%rd5, [_Z17sgemm_tensor_corePK6__halfS1_Pfi_param_1];
	ld.param.u32 	%r37, [_Z17sgemm_tensor_corePK6__halfS1_Pfi_param_3];
	cvta.to.global.u64 	%rd1, %rd5;
	cvta.to.global.u64 	%rd2, %rd4;
	mov.u32 	%r38, %ctaid.x;
	mov.u32 	%r39, %ntid.x;
	mov.u32 	%r40, %tid.x;
	mad.lo.s32 	%r41, %r38, %r39, %r40;
	shr.u32 	%r42, %r41, 5;
	mov.u32 	%r1, %ctaid.y;
	shr.s32 	%r43, %r37, 31;
	shr.u32 	%r44, %r43, 27;
	add.s32 	%r45, %r37, %r44;
	shr.s32 	%r46, %r45, 5;
	add.s32 	%r47, %r46, %r42;
	shl.b32 	%r2, %r47, 4;
	setp.ge.s32 	%p1, %r2, %r37;
	@%p1 bra 	$L__BB1_20;
	setp.lt.s32 	%p2, %r37, 1;
	mov.f32 	%f133, 0f00000000;
	mov.f32 	%f134, %f133;
	mov.f32 	%f135, %f133;
	mov.f32 	%f136, %f133;
	mov.f32 	%f137, %f133;
	mov.f32 	%f138, %f133;
	mov.f32 	%f139, %f133;
	mov.f32 	%f140, %f133;
	@%p2 bra 	$L__BB1_18;
	shl.b32 	%r3, %r1, 4;
	mul.lo.s32 	%r4, %r2, %r37;
	add.s32 	%r49, %r37, -1;
	shr.u32 	%r50, %r49, 4;
	add.s32 	%r5, %r50, 1;
	and.b32  	%r6, %r5, 3;
	setp.lt.u32 	%p3, %r37, 49;
	mov.b32 	%r145, 0;
	mov.f32 	%f133, 0f00000000;
	@%p3 bra 	$L__BB1_13;
	mad.lo.s32 	%r142, %r37, 48, %r3;
	shl.b32 	%r52, %r37, 5;
	add.s32 	%r141, %r52, %r3;
	shl.b32 	%r53, %r37, 4;
	add.s32 	%r140, %r3, %r53;
	and.b32  	%r54, %r5, 536870908;
	neg.s32 	%r138, %r54;
	mov.b32 	%r145, 0;
	mov.f32 	%f133, 0f00000000;
	mov.u32 	%r139, %r3;
	mov.u32 	%r143, %r4;
	mov.f32 	%f134, %f133;
	mov.f32 	%f135, %f133;
	mov.f32 	%f136, %f133;
	mov.f32 	%f137, %f133;
	mov.f32 	%f138, %f133;
	mov.f32 	%f139, %f133;
	mov.f32 	%f140, %f133;
$L__BB1_4:
	setp.ge.u32 	%p4, %r3, %r37;
	@%p4 bra 	$L__BB1_6;
	mul.wide.u32 	%rd6, %r143, 2;
	add.s64 	%rd7, %rd2, %rd6;
	wmma.load.a.sync.aligned.row.m16n16k16.global.f16 	{%r55, %r56, %r57, %r58, %r59, %r60, %r61, %r62}, [%rd7], %r37;
	mul.wide.u32 	%rd8, %r139, 2;
	add.s64 	%rd9, %rd1, %rd8;
	wmma.load.b.sync.aligned.row.m16n16k16.global.f16 	{%r63, %r64, %r65, %r66, %r67, %r68, %r69, %r70}, [%rd9], %r37;
	wmma.mma.sync.aligned.row.row.m16n16k16.f32.f32 {%f140, %f139, %f138, %f137, %f136, %f135, %f134, %f133}, {%r55, %r56, %r57, %r58, %r59, %r60, %r61, %r62}, {%r63, %r64, %r65, %r66, %r67, %r68, %r69, %r70}, {%f140, %f139, %f138, %f137, %f136, %f135, %f134, %f133};
$L__BB1_6:
	setp.ge.u32 	%p5, %r3, %r37;
	@%p5 bra 	$L__BB1_8;
	mul.wide.u32 	%rd10, %r143, 2;
	add.s64 	%rd11, %rd2, %rd10;
	add.s64 	%rd12, %rd11, 32;
	wmma.load.a.sync.aligned.row.m16n16k16.global.f16 	{%r71, %r72, %r73, %r74, %r75, %r76, %r77, %r78}, [%rd12], %r37;
	mul.wide.u32 	%rd13, %r140, 2;
	add.s64 	%rd14, %rd1, %rd13;
	wmma.load.b.sync.aligned.row.m16n16k16.global.f16 	{%r79, %r80, %r81, %r82, %r83, %r84, %r85, %r86}, [%rd14], %r37;
	wmma.mma.sync.aligned.row.row.m16n16k16.f32.f32 {%f140, %f139, %f138, %f137, %f136, %f135, %f134, %f133}, {%r71, %r72, %r73, %r74, %r75, %r76, %r77, %r78}, {%r79, %r80, %r81, %r82, %r83, %r84, %r85, %r86}, {%f140, %f139, %f138, %f137, %f136, %f135, %f134, %f133};
$L__BB1_8:
	setp.ge.u32 	%p6, %r3, %r37;
	@%p6 bra 	$L__BB1_10;
	mul.wide.u32 	%rd15, %r143, 2;
	add.s64 	%rd16, %rd2, %rd15;
	add.s64 	%rd17, %rd16, 64;
	wmma.load.a.sync.aligned.row.m16n16k16.global.f16 	{%r87, %r88, %r89, %r90, %r91, %r92, %r93, %r94}, [%rd17], %r37;
	mul.wide.u32 	%rd18, %r141, 2;
	add.s64 	%rd19, %rd1, %rd18;
	wmma.load.b.sync.aligned.row.m16n16k16.global.f16 	{%r95, %r96, %r97, %r98, %r99, %r100, %r101, %r102}, [%rd19], %r37;
	wmma.mma.sync.aligned.row.row.m16n16k16.f32.f32 {%f140, %f139, %f138, %f137, %f136, %f135, %f134, %f133}, {%r87, %r88, %r89, %r90, %r91, %r92, %r93, %r94}, {%r95, %r96, %r97, %r98, %r99, %r100, %r101, %r102}, {%f140, %f139, %f138, %f137, %f136, %f135, %f134, %f133};
$L__BB1_10:
	setp.ge.u32 	%p7, %r3, %r37;
	@%p7 bra 	$L__BB1_12;
	mul.wide.u32 	%rd20, %r143, 2;
	add.s64 	%rd21, %rd2, %rd20;
	add.s64 	%rd22, %rd21, 96;
	wmma.load.a.sync.aligned.row.m16n16k16.global.f16 	{%r103, %r104, %r105, %r106, %r107, %r108, %r109, %r110}, [%rd22], %r37;
	mul.wide.u32 	%rd23, %r142, 2;
	add.s64 	%rd24, %rd1, %rd23;
	wmma.load.b.sync.aligned.row.m16n16k16.global.f16 	{%r111, %r112, %r113, %r114, %r115, %r116, %r117, %r118}, [%rd24], %r37;
	wmma.mma.sync.aligned.row.row.m16n16k16.f32.f32 {%f140, %f139, %f138, %f137, %f136, %f135, %f134, %f133}, {%r103, %r104, %r105, %r106, %r107, %r108, %r109, %r110}, {%r111, %r112, %r113, %r114, %r115, %r116, %r117, %r118}, {%f140, %f139, %f138, %f137, %f136, %f135, %f134, %f133};
$L__BB1_12:
	add.s32 	%r145, %r145, 64;
	add.s32 	%r143, %r143, 64;
	shl.b32 	%r119, %r37, 6;
	add.s32 	%r142, %r142, %r119;
	add.s32 	%r141, %r141, %r119;
	add.s32 	%r140, %r140, %r119;
	add.s32 	%r139, %r139, %r119;
	add.s32 	%r138, %r138, 4;
	setp.ne.s32 	%p8, %r138, 0;
	@%p8 bra 	$L__BB1_4;
$L__BB1_13:
	setp.eq.s32 	%p9, %r6, 0;
	@%p9 bra 	$L__BB1_18;
	mad.lo.s32 	%r148, %r145, %r37, %r3;
	shl.b32 	%r27, %r37, 4;
	add.s32 	%r147, %r145, %r4;
	neg.s32 	%r146, %r6;
$L__BB1_15:
	.pragma "nounroll";
	setp.ge.u32 	%p10, %r3, %r37;
	@%p10 bra 	$L__BB1_17;
	mul.wide.u32 	%rd25, %r147, 2;
	add.s64 	%rd26, %rd2, %rd25;
	wmma.load.a.sync.aligned.row.m16n16k16.global.f16 	{%r120, %r121, %r122, %r123, %r124, %r125, %r126, %r127}, [%rd26], %r37;
	mul.wide.u32 	%rd27, %r148, 2;
	add.s64 	%rd28, %rd1, %rd27;
	wmma.load.b.sync.aligned.row.m16n16k16.global.f16 	{%r128, %r129, %r130, %r131, %r132, %r133, %r134, %r135}, [%rd28], %r37;
	wmma.mma.sync.aligned.row.row.m16n16k16.f32.f32 {%f140, %f139, %f138, %f137, %f136, %f135, %f134, %f133}, {%r120, %r121, %r122, %r123, %r124, %r125, %r126, %r127}, {%r128, %r129, %r130, %r131, %r132, %r133, %r134, %r135}, {%f140, %f139, %f138, %f137, %f136, %f135, %f134, %f133};
$L__BB1_17:
	add.s32 	%r148, %r148, %r27;
	add.s32 	%r147, %r147, 16;
	add.s32 	%r146, %r146, 1;
	setp.ne.s32 	%p11, %r146, 0;
	@%p11 bra 	$L__BB1_15;
$L__BB1_18:
	mov.u32 	%r136, %ctaid.y;
	shl.b32 	%r36, %r136, 4;
	setp.ge.s32 	%p12, %r36, %r37;
	@%p12 bra 	$L__BB1_20;
	ld.param.u64 	%rd35, [_Z17sgemm_tensor_corePK6__halfS1_Pfi_param_2];
	mul.lo.s32 	%r137, %r2, %r37;
	cvt.s64.s32 	%rd29, %r137;
	cvt.u64.u32 	%rd30, %r36;
	add.s64 	%rd31, %rd29, %rd30;
	cvta.to.global.u64 	%rd32, %rd35;
	shl.b64 	%rd33, %rd31, 2;
	add.s64 	%rd34, %rd32, %rd33;
	wmma.store.d.sync.aligned.row.m16n16k16.global.f32 	[%rd34], {%f140, %f139, %f138, %f137, %f136, %f135, %f134, %f133}, %r37;
$L__BB1_20:
	ret;

}


// ===== COMPILED SASS (sm_100) =====

	.target	sm_100

	.elftype	@"ET_EXEC"


//--------------------- .note.nv.tkinfo           --------------------------
	.section	.note.nv.tkinfo,"",@"SHT_NOTE"
	.sectionflags	@"SHF_NOTE_NV_TKINFO"
	.tkinfo
        /*0018*/ 	.word	0x00000002
        /*0030*/ 	.string	""
        /*0030*/ 	.string	"ptxas"
        /*0030*/ 	.string	"Cuda compilation tools, release 13.0, V13.0.88"
        /*0030*/ 	.string	"Build cuda_13.0.r13.0/compiler.36424714_0"
        /*0030*/ 	.string	"-arch sm_100 -m 64 "



//--------------------- .note.nv.cuinfo           --------------------------
	.section	.note.nv.cuinfo,"",@"SHT_NOTE"
	.sectionflags	@"SHF_NOTE_NV_CUINFO"
        /*0018*/ 	.short	0x0002
        /*001a*/ 	.short	0x0064
        /*001c*/ 	.short	0x0082
	.zero		2


//--------------------- .nv.info                  --------------------------
	.section	.nv.info,"",@"SHT_CUDA_INFO"
	.align	4


	//----- nvinfo : EIATTR_REGCOUNT
	.align		4
        /*0000*/ 	.byte	0x04, 0x2f
        /*0002*/ 	.short	(.L_1 - .L_0)
	.align		4
.L_0:
        /*0004*/ 	.word	index@(_Z15sgemm_cuda_corePKfS0_Pfi)
        /*0008*/ 	.word	0x00000020


	//----- nvinfo : EIATTR_FRAME_SIZE
	.align		4
.L_1:
        /*000c*/ 	.byte	0x04, 0x11
        /*000e*/ 	.short	(.L_3 - .L_2)
	.align		4
.L_2:
        /*0010*/ 	.word	index@(_Z15sgemm_cuda_corePKfS0_Pfi)
        /*0014*/ 	.word	0x00000000


	//----- nvinfo : EIATTR_REGCOUNT
	.align		4
.L_3:
        /*0018*/ 	.byte	0x04, 0x2f
        /*001a*/ 	.short	(.L_5 - .L_4)
	.align		4
.L_4:
        /*001c*/ 	.word	index@(_Z17sgemm_tensor_corePK6__halfS1_Pfi)
        /*0020*/ 	.word	0x00000020


	//----- nvinfo : EIATTR_FRAME_SIZE
	.align		4
.L_5:
        /*0024*/ 	.byte	0x04, 0x11
        /*0026*/ 	.short	(.L_7 - .L_6)
	.align		4
.L_6:
        /*0028*/ 	.word	index@(_Z17sgemm_tensor_corePK6__halfS1_Pfi)
        /*002c*/ 	.word	0x00000000


	//----- nvinfo : EIATTR_MIN_STACK_SIZE
	.align		4
.L_7:
        /*0030*/ 	.byte	0x04, 0x12
        /*0032*/ 	.short	(.L_9 - .L_8)
	.align		4
.L_8:
        /*0034*/ 	.word	index@(_Z17sgemm_tensor_corePK6__halfS1_Pfi)
        /*0038*/ 	.word	0x00000000


	//----- nvinfo : EIATTR_MIN_STACK_SIZE
	.align		4
.L_9:
        /*003c*/ 	.byte	0x04, 0x12
        /*003e*/ 	.short	(.L_11 - .L_10)
	.align		4
.L_10:
        /*0040*/ 	.word	index@(_Z15sgemm_cuda_corePKfS0_Pfi)
        /*0044*/ 	.word	0x00000000
.L_11:


//--------------------- .nv.compat                --------------------------
	.section	.nv.compat,"",@"SHT_CUDA_COMPAT_INFO"
	.align	4
        /*0000*/ 	.byte	0x02, 0x09, 0x00, 0x00, 0x02, 0x02, 0x01, 0x00, 0x02, 0x05, 0x05, 0x00, 0x03, 0x07, 0x01, 0x01
        /*0010*/ 	.byte	0x02, 0x03, 0x00, 0x00, 0x02, 0x06, 0x01, 0x00, 0x04, 0x0b, 0x08, 0x00, 0x09, 0x00, 0x00, 0x00
        /*0020*/ 	.byte	0x00, 0x00, 0x00, 0x00


//--------------------- .nv.info._Z17sgemm_tensor_corePK6__halfS1_Pfi --------------------------
	.section	.nv.info._Z17sgemm_tensor_corePK6__halfS1_Pfi,"",@"SHT_CUDA_INFO"
	.sectionflags	@""
	.align	4


	//----- nvinfo : EIATTR_CUDA_API_VERSION
	.align		4
        /*0000*/ 	.byte	0x04, 0x37
        /*0002*/ 	.short	(.L_13 - .L_12)
.L_12:
        /*0004*/ 	.word	0x00000082


	//----- nvinfo : EIATTR_KPARAM_INFO
	.align		4
.L_13:
        /*0008*/ 	.byte	0x04, 0x17
        /*000a*/ 	.short	(.L_15 - .L_14)
.L_14:
        /*000c*/ 	.word	0x00000000
        /*0010*/ 	.short	0x0003
        /*0012*/ 	.short	0x0018
        /*0014*/ 	.byte	0x00, 0xf0, 0x11, 0x00


	//----- nvinfo : EIATTR_KPARAM_INFO
	.align		4
.L_15:
        /*0018*/ 	.byte	0x04, 0x17
        /*001a*/ 	.short	(.L_17 - .L_16)
.L_16:
        /*001c*/ 	.word	0x00000000
        /*0020*/ 	.short	0x0002
        /*0022*/ 	.short	0x0010
        /*0024*/ 	.byte	0x00, 0xf5, 0x21, 0x00


	//----- nvinfo : EIATTR_KPARAM_INFO
	.align		4
.L_17:
        /*0028*/ 	.byte	0x04, 0x17
        /*002a*/ 	.short	(.L_19 - .L_18)
.L_18:
        /*002c*/ 	.word	0x00000000
        /*0030*/ 	.short	0x0001
        /*0032*/ 	.short	0x0008
        /*0034*/ 	.byte	0x00, 0xf5, 0x21, 0x00


	//----- nvinfo : EIATTR_KPARAM_INFO
	.align		4
.L_19:
        /*0038*/ 	.byte	0x04, 0x17
        /*003a*/ 	.short	(.L_21 - .L_20)
.L_20:
        /*003c*/ 	.word	0x00000000
        /*0040*/ 	.short	0x0000
        /*0042*/ 	.short	0x0000
        /*0044*/ 	.byte	0x00, 0xf5, 0x21, 0x00


	//----- nvinfo : EIATTR_SPARSE_MMA_MASK
	.align		4
.L_21:
        /*0048*/ 	.byte	0x03, 0x50
        /*004a*/ 	.short	0x0000


	//----- nvinfo : EIATTR_WMMA_USED
	.align		4
        /*004c*/ 	.byte	0x01, 0x2b
	.zero		2


	//----- nvinfo : EIATTR_MAXREG_COUNT
	.align		4
        /*0050*/ 	.byte	0x03, 0x1b
        /*0052*/ 	.short	0x00ff


	//----- nvinfo : EIATTR_MERCURY_ISA_VERSION
	.align		4
        /*0054*/ 	.byte	0x03, 0x5f
        /*0056*/ 	.short	0x0101


	//----- nvinfo : EIATTR_VRC_CTA_INIT_COUNT
	.align		4
        /*0058*/ 	.byte	0x02, 0x4a
	.zero		1
	.zero		1


	//----- nvinfo : EIATTR_EXIT_INSTR_OFFSETS
	.align		4
        /*005c*/ 	.byte	0x04, 0x1c
        /*005e*/ 	.short	(.L_23 - .L_22)


	//   ....[0]....
.L_22:
        /*0060*/ 	.word	0x000000d0


	//   ....[1]....
        /*0064*/ 	.word	0x00000ef0


	//   ....[2]....
        /*0068*/ 	.word	0x00001040


	//----- nvinfo : EIATTR_CBANK_PARAM_SIZE
	.align		4
.L_23:
        /*006c*/ 	.byte	0x03, 0x19
        /*006e*/ 	.short	0x001c


	//----- nvinfo : EIATTR_PARAM_CBANK
	.align		4
        /*0070*/ 	.byte	0x04, 0x0a
        /*0072*/ 	.short	(.L_25 - .L_24)
	.align		4
.L_24:
        /*0074*/ 	.word	index@(.nv.constant0._Z17sgemm_tensor_corePK6__halfS1_Pfi)
        /*0078*/ 	.short	0x0380
        /*007a*/ 	.short	0x001c


	//----- nvinfo : EIATTR_SW_WAR
	.align		4
.L_25:
        /*007c*/ 	.byte	0x04, 0x36
        /*007e*/ 	.short	(.L_27 - .L_26)
.L_26:
        /*0080*/ 	.word	0x00000008
.L_27:


//--------------------- .nv.info._Z15sgemm_cuda_corePKfS0_Pfi --------------------------
	.section	.nv.info._Z15sgemm_cuda_corePKfS0_Pfi,"",@"SHT_CUDA_INFO"
	.sectionflags	@""
	.align	4


	//----- nvinfo : EIATTR_CUDA_API_VERSION
	.align		4
        /*0000*/ 	.byte	0x04, 0x37
        /*0002*/ 	.short	(.L_29 - .L_28)
.L_28:
        /*0004*/ 	.word	0x00000082


	//----- nvinfo : EIATTR_KPARAM_INFO
	.align		4
.L_29:
        /*0008*/ 	.byte	0x04, 0x17
        /*000a*/ 	.short	(.L_31 - .L_30)
.L_30:
        /*000c*/ 	.word	0x00000000
        /*0010*/ 	.short	0x0003
        /*0012*/ 	.short	0x0018
        /*0014*/ 	.byte	0x00, 0xf0, 0x11, 0x00


	//----- nvinfo : EIATTR_KPARAM_INFO
	.align		4
.L_31:
        /*0018*/ 	.byte	0x04, 0x17
        /*001a*/ 	.short	(.L_33 - .L_32)
.L_32:
        /*001c*/ 	.word	0x00000000
        /*0020*/ 	.short	0x0002
        /*0022*/ 	.short	0x0010
        /*0024*/ 	.byte	0x00, 0xf5, 0x21, 0x00


	//----- nvinfo : EIATTR_KPARAM_INFO
	.align		4
.L_33:
        /*0028*/ 	.byte	0x04, 0x17
        /*002a*/ 	.short	(.L_35 - .L_34)
.L_34:
        /*002c*/ 	.word	0x00000000
        /*0030*/ 	.short	0x0001
        /*0032*/ 	.short	0x0008
        /*0034*/ 	.byte	0x00, 0xf5, 0x21, 0x00


	//----- nvinfo : EIATTR_KPARAM_INFO
	.align		4
.L_35:
        /*0038*/ 	.byte	0x04, 0x17
        /*003a*/ 	.short	(.L_37 - .L_36)
.L_36:
        /*003c*/ 	.word	0x00000000
        /*0040*/ 	.short	0x0000
        /*0042*/ 	.short	0x0000
        /*0044*/ 	.byte	0x00, 0xf5, 0x21, 0x00


	//----- nvinfo : EIATTR_SPARSE_MMA_MASK
	.align		4
.L_37:
        /*0048*/ 	.byte	0x03, 0x50
        /*004a*/ 	.short	0x0000


	//----- nvinfo : EIATTR_MAXREG_COUNT
	.align		4
        /*004c*/ 	.byte	0x03, 0x1b
        /*004e*/ 	.short	0x00ff


	//----- nvinfo : EIATTR_MERCURY_ISA_VERSION
	.align		4
        /*0050*/ 	.byte	0x03, 0x5f
        /*0052*/ 	.short	0x0101


	//----- nvinfo : EIATTR_VRC_CTA_INIT_COUNT
	.align		4
        /*0054*/ 	.byte	0x02, 0x4a
	.zero		1
	.zero		1


	//----- nvinfo : EIATTR_EXIT_INSTR_OFFSETS
	.align		4
        /*0058*/ 	.byte	0x04, 0x1c
        /*005a*/ 	.short	(.L_39 - .L_38)


	//   ....[0]....
.L_38:
        /*005c*/ 	.word	0x000000e0


	//   ....[1]....
        /*0060*/ 	.word	0x00000a70


	//----- nvinfo : EIATTR_CBANK_PARAM_SIZE
	.align		4
.L_39:
        /*0064*/ 	.byte	0x03, 0x19
        /*0066*/ 	.short	0x001c


	//----- nvinfo : EIATTR_PARAM_CBANK
	.align		4
        /*0068*/ 	.byte	0x04, 0x0a
        /*006a*/ 	.short	(.L_41 - .L_40)
	.align		4
.L_40:
        /*006c*/ 	.word	index@(.nv.constant0._Z15sgemm_cuda_corePKfS0_Pfi)
        /*0070*/ 	.short	0x0380
        /*0072*/ 	.short	0x001c


	//----- nvinfo : EIATTR_SW_WAR
	.align		4
.L_41:
        /*0074*/ 	.byte	0x04, 0x36
        /*0076*/ 	.short	(.L_43 - .L_42)
.L_42:
        /*0078*/ 	.word	0x00000008
.L_43:


//--------------------- .nv.callgraph             --------------------------
	.section	.nv.callgraph,"",@"SHT_CUDA_CALLGRAPH"
	.align	4
	.sectionentsize	8
	.align		4
        /*0000*/ 	.word	0x00000000
	.align		4
        /*0004*/ 	.word	0xffffffff
	.align		4
        /*0008*/ 	.word	0x00000000
	.align		4
        /*000c*/ 	.word	0xfffffffe
	.align		4
        /*0010*/ 	.word	0x00000000
	.align		4
        /*0014*/ 	.word	0xfffffffd
	.align		4
        /*0018*/ 	.word	0x00000000
	.align		4
        /*001c*/ 	.word	0xfffffffc


//--------------------- .text._Z17sgemm_tensor_corePK6__halfS1_Pfi --------------------------
	.section	.text._Z17sgemm_tensor_corePK6__halfS1_Pfi,"ax",@progbits
	.align	128
        .global         _Z17sgemm_tensor_corePK6__halfS1_Pfi
        .type           _Z17sgemm_tensor_corePK6__halfS1_Pfi,@function
        .size           _Z17sgemm_tensor_corePK6__halfS1_Pfi,(.L_x_15 - _Z17sgemm_tensor_corePK6__halfS1_Pfi)
        .other          _Z17sgemm_tensor_corePK6__halfS1_Pfi,@"STO_CUDA_ENTRY STV_DEFAULT"
_Z17sgemm_tensor_corePK6__halfS1_Pfi:
.text._Z17sgemm_tensor_corePK6__halfS1_Pfi:
[----:B------:R-:W-:Y:S01]  /*0000*/  LDC R1, c[0x0][0x37c] ;  /* 0x0000df00ff017b82 */ /* 0x000fe20000000800 */
[----:B------:R-:W0:Y:S07]  /*0010*/  S2R R3, SR_TID.X ;  /* 0x0000000000037919 */ /* 0x000e2e0000002100 */
[----:B------:R-:W0:Y:S01]  /*0020*/  S2UR UR5, SR_CTAID.X ;  /* 0x00000000000579c3 */ /* 0x000e220000002500 */
[----:B------:R-:W1:Y:S07]  /*0030*/  LDCU UR9, c[0x0][0x398] ;  /* 0x00007300ff0977ac */ /* 0x000e6e0008000800 */
[----:B------:R-:W0:Y:S01]  /*0040*/  LDC R0, c[0x0][0x360] ;  /* 0x0000d800ff007b82 */ /* 0x000e220000000800 */
[----:B-1----:R-:W-:-:S04]  /*0050*/  USHF.R.S32.HI UR4, URZ, 0x1f, UR9 ;  /* 0x0000001fff047899 */ /* 0x002fc80008011409 */
[----:B------:R-:W-:Y:S01]  /*0060*/  ULEA.HI UR4, UR4, UR9, URZ, 0x5 ;  /* 0x0000000904047291 */ /* 0x000fe2000f8f28ff */
[----:B0-----:R-:W-:-:S05]  /*0070*/  IMAD R0, R0, UR5, R3 ;  /* 0x0000000500007c24 */ /* 0x001fca000f8e0203 */
[----:B------:R-:W-:Y:S01]  /*0080*/  IMAD.U32 R3, RZ, RZ, UR4 ;  /* 0x00000004ff037e24 */ /* 0x000fe2000f8e00ff */
[----:B------:R-:W-:-:S04]  /*0090*/  SHF.R.U32.HI R0, RZ, 0x5, R0 ;  /* 0x00000005ff007819 */ /* 0x000fc80000011600 */
[----:B------:R-:W-:-:S05]  /*00a0*/  LEA.HI.SX32 R0, R3, R0, 0x1b ;  /* 0x0000000003007211 */ /* 0x000fca00078fdaff */
[----:B------:R-:W-:-:S05]  /*00b0*/  IMAD.SHL.U32 R0, R0, 0x10, RZ ;  /* 0x0000001000007824 */ /* 0x000fca00078e00ff */
[----:B------:R-:W-:-:S13]  /*00c0*/  ISETP.GE.AND P0, PT, R0, UR9, PT ;  /* 0x0000000900007c0c */ /* 0x000fda000bf06270 */
[----:B------:R-:W-:Y:S05]  /*00d0*/  @P0 EXIT ;  /* 0x000000000000094d */ /* 0x000fea0003800000 */
[----:B------:R-:W-:Y:S01]  /*00e0*/  UISETP.GE.AND UP0, UPT, UR9, 0x1, UPT ;  /* 0x000000010900788c */ /* 0x000fe2000bf06270 */
[----:B------:R-:W-:Y:S02]  /*00f0*/  CS2R R6, SRZ ;  /* 0x0000000000067805 */ /* 0x000fe4000001ff00 */
[----:B------:R-:W-:Y:S02]  /*0100*/  CS2R R4, SRZ ;  /* 0x0000000000047805 */ /* 0x000fe4000001ff00 */
[----:B------:R-:W-:Y:S02]  /*0110*/  CS2R R10, SRZ ;  /* 0x00000000000a7805 */ /* 0x000fe4000001ff00 */
[----:B------:R-:W-:Y:S01]  /*0120*/  CS2R R8, SRZ ;  /* 0x0000000000087805 */ /* 0x000fe2000001ff00 */
[----:B------:R-:W0:Y:S01]  /*0130*/  LDCU.64 UR20, c[0x0][0x358] ;  /* 0x00006b00ff1477ac */ /* 0x000e220008000a00 */
[----:B------:R-:W-:Y:S05]  /*0140*/  BRA.U !UP0, `(.L_x_0) ;  /* 0x0000000d08587547 */ /* 0x000fea000b800000 */
[----:B------:R-:W1:Y:S01]  /*0150*/  S2UR UR5, SR_CTAID.Y ;  /* 0x00000000000579c3 */ /* 0x000e620000002600 */
[----:B------:R-:W-:Y:S02]  /*0160*/  UISETP.GE.U32.AND UP0, UPT, UR9, 0x31, UPT ;  /* 0x000000310900788c */ /* 0x000fe4000bf06070 */
[----:B------:R-:W-:Y:S01]  /*0170*/  IMAD R2, R0, UR9, RZ ;  /* 0x0000000900027c24 */ /* 0x000fe2000f8e02ff */
[----:B------:R-:W-:Y:S01]  /*0180*/  UIADD3 UR4, UPT, UPT, UR9, -0x1, URZ ;  /* 0xffffffff09047890 */ /* 0x000fe2000fffe0ff */
[----:B------:R-:W-:-:S03]  /*0190*/  IMAD.MOV.U32 R7, RZ, RZ, RZ ;  /* 0x000000ffff077224 */ /* 0x000fc600078e00ff */
[----:B------:R-:W-:-:S03]  /*01a0*/  ULEA.HI UR6, UR4, 0x1, URZ, 0x1c ;  /* 0x0000000104067891 */ /* 0x000fc6000f8fe0ff */
[----:B------:R-:W-:Y:S01]  /*01b0*/  UMOV UR4, URZ ;  /* 0x000000ff00047c82 */ /* 0x000fe20008000000 */
[----:B------:R-:W-:Y:S02]  /*01c0*/  ULOP3.LUT UR7, UR6, 0x3, URZ, 0xc0, !UPT ;  /* 0x0000000306077892 */ /* 0x000fe4000f8ec0ff */
[----:B-1----:R-:W-:Y:S01]  /*01d0*/  USHF.L.U32 UR5, UR5, 0x4, URZ ;  /* 0x0000000405057899 */ /* 0x002fe200080006ff */
[----:B------:R-:W-:Y:S11]  /*01e0*/  BRA.U !UP0, `(.L_x_1) ;  /* 0x0000000908747547 */ /* 0x000ff6000b800000 */
[----:B------:R-:W1:Y:S01]  /*01f0*/  LDC R3, c[0x0][0x398] ;  /* 0x0000e600ff037b82 */ /* 0x000e620000000800 */
[----:B------:R-:W-:Y:S01]  /*0200*/  ULOP3.LUT UR6, UR6, 0x1ffffffc, URZ, 0xc0, !UPT ;  /* 0x1ffffffc06067892 */ /* 0x000fe2000f8ec0ff */
[----:B------:R-:W-:Y:S01]  /*0210*/  IMAD.MOV.U32 R16, RZ, RZ, R2 ;  /* 0x000000ffff107224 */ /* 0x000fe200078e0002 */
[----:B------:R-:W-:Y:S02]  /*0220*/  CS2R R6, SRZ ;  /* 0x0000000000067805 */ /* 0x000fe4000001ff00 */
[----:B------:R-:W-:Y:S02]  /*0230*/  CS2R R4, SRZ ;  /* 0x0000000000047805 */ /* 0x000fe4000001ff00 */
[----:B------:R-:W-:Y:S02]  /*0240*/  CS2R R10, SRZ ;  /* 0x00000000000a7805 */ /* 0x000fe4000001ff00 */
[----:B------:R-:W-:Y:S01]  /*0250*/  CS2R R8, SRZ ;  /* 0x0000000000087805 */ /* 0x000fe2000001ff00 */
[----:B------:R-:W-:-:S02]  /*0260*/  UIMAD UR11, UR9, 0x30, UR5 ;  /* 0x00000030090b78a4 */ /* 0x000fc4000f8e0205 */
[----:B------:R-:W-:Y:S02]  /*0270*/  ULEA UR16, UR9, UR5, 0x5 ;  /* 0x0000000509107291 */ /* 0x000fe4000f8e28ff */
[----:B------:R-:W-:Y:S01]  /*0280*/  ULEA UR17, UR9, UR5, 0x4 ;  /* 0x0000000509117291 */ /* 0x000fe2000f8e20ff */
[----:B------:R-:W2:Y:S01]  /*0290*/  LDCU UR10, c[0x0][0x398] ;  /* 0x00007300ff0a77ac */ /* 0x000ea20008000800 */
[----:B------:R-:W3:Y:S01]  /*02a0*/  LDCU.128 UR12, c[0x0][0x380] ;  /* 0x00007000ff0c77ac */ /* 0x000ee20008000c00 */
[----:B------:R-:W-:Y:S02]  /*02b0*/  UISETP.GE.U32.AND UP0, UPT, UR5, UR9, UPT ;  /* 0x000000090500728c */ /* 0x000fe4000bf06070 */
[----:B------:R-:W-:Y:S01]  /*02c0*/  UIADD3 UR6, UPT, UPT, -UR6, URZ, URZ ;  /* 0x000000ff06067290 */ /* 0x000fe2000fffe1ff */
[----:B------:R-:W-:Y:S01]  /*02d0*/  UMOV UR4, URZ ;  /* 0x000000ff00047c82 */ /* 0x000fe20008000000 */
[----:B------:R-:W-:-:S10]  /*02e0*/  UMOV UR8, UR5 ;  /* 0x0000000500087c82 */ /* 0x000fd40008000000 */
.L_x_6:
[----:B--2---:R-:W-:Y:S01]  /*02f0*/  UMOV UR9, UR10 ;  /* 0x0000000a00097c82 */ /* 0x004fe20008000000 */
[----:B------:R-:W-:Y:S05]  /*0300*/  BRA.U UP0, `(.L_x_2) ;  /* 0x0000000100787547 */ /* 0x000fea000b800000 */
[----:B------:R-:W2:Y:S01]  /*0310*/  S2R R15, SR_LANEID ;  /* 0x00000000000f7919 */ /* 0x000ea20000000000 */
[----:B-1----:R-:W-:Y:S01]  /*0320*/  SHF.R.U32.HI R14, RZ, 0x1, R3 ;  /* 0x00000001ff0e7819 */ /* 0x002fe20000011603 */
[----:B------:R-:W-:Y:S01]  /*0330*/  IMAD.MOV.U32 R13, RZ, RZ, RZ ;  /* 0x000000ffff0d7224 */ /* 0x000fe200078e00ff */
[----:B---3--:R-:W-:Y:S01]  /*0340*/  UIMAD.WIDE.U32 UR18, UR8, 0x2, UR14 ;  /* 0x00000002081278a5 */ /* 0x008fe2000f8e000e */
[----:B--2---:R-:W-:Y:S02]  /*0350*/  LOP3.LUT R12, R15, 0x3, RZ, 0xc0, !PT ;  /* 0x000000030f0c7812 */ /* 0x004fe400078ec0ff */
[----:B------:R-:W-:-:S05]  /*0360*/  SHF.R.U32.HI R15, RZ, 0x2, R15 ;  /* 0x00000002ff0f7819 */ /* 0x000fca000001160f */
[----:B------:R-:W-:-:S04]  /*0370*/  IMAD.WIDE.U32 R12, R15, R14, R12 ;  /* 0x0000000e0f0c7225 */ /* 0x000fc800078e000c */
[----:B------:R-:W-:Y:S01]  /*0380*/  IMAD.MOV.U32 R15, RZ, RZ, 0x2 ;  /* 0x00000002ff0f7424 */ /* 0x000fe200078e00ff */
[----:B------:R-:W-:-:S04]  /*0390*/  LEA R26, P0, R12, UR18, 0x2 ;  /* 0x000000120c1a7c11 */ /* 0x000fc8000f8010ff */
[----:B------:R-:W-:-:S03]  /*03a0*/  LEA.HI.X R27, R12, UR19, R13, 0x2, P0 ;  /* 0x000000130c1b7c11 */ /* 0x000fc600080f140d */
[----:B------:R-:W-:Y:S02]  /*03b0*/  IMAD.WIDE.U32 R28, R3, 0x10, R26 ;  /* 0x00000010031c7825 */ /* 0x000fe400078e001a */
[----:B0-----:R-:W2:Y:S04]  /*03c0*/  LDG.E R17, desc[UR20][R26.64] ;  /* 0x000000141a117981 */ /* 0x001ea8000c1e1900 */
[----:B------:R2:W3:Y:S04]  /*03d0*/  LDG.E R23, desc[UR20][R26.64+0x10] ;  /* 0x000010141a177981 */ /* 0x0004e8000c1e1900 */
[----:B------:R-:W4:Y:S04]  /*03e0*/  LDG.E R22, desc[UR20][R28.64] ;  /* 0x000000141c167981 */ /* 0x000f28000c1e1900 */
[----:B------:R3:W5:Y:S01]  /*03f0*/  LDG.E R24, desc[UR20][R28.64+0x10] ;  /* 0x000010141c187981 */ /* 0x000762000c1e1900 */
[----:B------:R-:W-:-:S03]  /*0400*/  IMAD.WIDE.U32 R14, R16, R15, UR12 ;  /* 0x0000000c100e7e25 */ /* 0x000fc6000f8e000f */
[----:B------:R-:W-:-:S04]  /*0410*/  LEA R18, P0, R12, R14, 0x2 ;  /* 0x0000000e0c127211 */ /* 0x000fc800078010ff */
[----:B------:R-:W-:-:S03]  /*0420*/  LEA.HI.X R19, R12, R15, R13, 0x2, P0 ;  /* 0x0000000f0c137211 */ /* 0x000fc600000f140d */
[----:B------:R-:W-:Y:S02]  /*0430*/  IMAD.WIDE.U32 R20, R3, 0x10, R18 ;  /* 0x0000001003147825 */ /* 0x000fe400078e0012 */
[----:B------:R-:W5:Y:S04]  /*0440*/  LDG.E R12, desc[UR20][R18.64] ;  /* 0x00000014120c7981 */ /* 0x000f68000c1e1900 */
[----:B------:R-:W5:Y:S04]  /*0450*/  LDG.E R14, desc[UR20][R18.64+0x10] ;  /* 0x00001014120e7981 */ /* 0x000f68000c1e1900 */
[----:B------:R-:W5:Y:S04]  /*0460*/  LDG.E R13, desc[UR20][R20.64] ;  /* 0x00000014140d7981 */ /* 0x000f68000c1e1900 */
[----:B------:R-:W5:Y:S04]  /*0470*/  LDG.E R15, desc[UR20][R20.64+0x10] ;  /* 0x00001014140f7981 */ /* 0x000f68000c1e1900 */
[----:B--2---:R-:W-:Y:S04]  /*0480*/  MOVM.16.MT88 R26, R17 ;  /* 0x00000000111a723a */ /* 0x004fe80000000000 */
[----:B---3--:R-:W-:Y:S04]  /*0490*/  MOVM.16.MT88 R28, R23 ;  /* 0x00000000171c723a */ /* 0x008fe80000000000 */
[----:B----4-:R-:W0:Y:S04]  /*04a0*/  MOVM.16.MT88 R27, R22 ;  /* 0x00000000161b723a */ /* 0x010e280000000000 */
[----:B-----5:R-:W1:Y:S01]  /*04b0*/  MOVM.16.MT88 R29, R24 ;  /* 0x00000000181d723a */ /* 0x020e620000000000 */
[C---:B0-----:R-:W-:Y:S08]  /*04c0*/  HMMA.16816.F32 R8, R12.reuse, R26, R8 ;  /* 0x0000001a0c08723c */ /* 0x041ff00000001808 */
[----:B-1----:R-:W-:-:S15]  /*04d0*/  HMMA.16816.F32 R4, R12, R28, R4 ;  /* 0x0000001c0c04723c */ /* 0x002fde0000001804 */
[----:B------:R-:W-:-:S05]  /*04e0*/  NOP ;  /* 0x0000000000007918 */ /* 0x000fca0000000000 */
.L_x_2:
[----:B------:R-:W-:-:S09]  /*04f0*/  UISETP.GE.U32.AND UP0, UPT, UR5, UR9, UPT ;  /* 0x000000090500728c */ /* 0x000fd2000bf06070 */
[----:B------:R-:W-:Y:S05]  /*0500*/  BRA.U UP0, `(.L_x_3) ;  /* 0x0000000100807547 */ /* 0x000fea000b800000 */
[----:B------:R-:W2:Y:S01]  /*0510*/  S2R R13, SR_LANEID ;  /* 0x00000000000d7919 */ /* 0x000ea20000000000 */
[----:B------:R-:W-:Y:S02]  /*0520*/  USHF.R.U32.HI UR22, URZ, 0x1, UR9 ;  /* 0x00000001ff167899 */ /* 0x000fe40008011609 */
[----:B------:R-:W-:Y:S01]  /*0530*/  IMAD.U32 R29, RZ, RZ, UR9 ;  /* 0x00000009ff1d7e24 */ /* 0x000fe2000f8e00ff */
[----:B---3--:R-:W-:Y:S01]  /*0540*/  UIMAD.WIDE.U32 UR18, UR17, 0x2, UR14 ;  /* 0x00000002111278a5 */ /* 0x008fe2000f8e000e */
[----:B--2---:R-:W-:Y:S02]  /*0550*/  LOP3.LUT R12, R13, 0x3, RZ, 0xc0, !PT ;  /* 0x000000030d0c7812 */ /* 0x004fe400078ec0ff */
[----:B------:R-:W-:Y:S01]  /*0560*/  SHF.R.U32.HI R15, RZ, 0x2, R13 ;  /* 0x00000002ff0f7819 */ /* 0x000fe2000001160d */
[----:B------:R-:W-:-:S04]  /*0570*/  IMAD.MOV.U32 R13, RZ, RZ, RZ ;  /* 0x000000ffff0d7224 */ /* 0x000fc800078e00ff */
[----:B------:R-:W-:-:S04]  /*0580*/  IMAD.WIDE.U32 R12, R15, UR22, R12 ;  /* 0x000000160f0c7c25 */ /* 0x000fc8000f8e000c */
        /* <DEDUP_REMOVED lines=8> */
[----:B------:R-:W-:-:S04]  /*0610*/  IMAD.WIDE.U32 R14, R16, R15, UR12 ;  /* 0x0000000c100e7e25 */ /* 0x000fc8000f8e000f */
[----:B------:R-:W-:Y:S01]  /*0620*/  IMAD.U32 R21, RZ, RZ, UR9 ;  /* 0x00000009ff157e24 */ /* 0x000fe2000f8e00ff */
        /* <DEDUP_REMOVED lines=10> */
[----:B-----5:R-:W2:Y:S01]  /*06d0*/  MOVM.16.MT88 R29, R24 ;  /* 0x00000000181d723a */ /* 0x020ea20000000000 */
[C---:B0-----:R-:W-:Y:S08]  /*06e0*/  HMMA.16816.F32 R8, R12.reuse, R26, R8 ;  /* 0x0000001a0c08723c */ /* 0x041ff00000001808 */
[----:B--2---:R-:W-:-:S15]  /*06f0*/  HMMA.16816.F32 R4, R12, R28, R4 ;  /* 0x0000001c0c04723c */ /* 0x004fde0000001804 */
[----:B------:R-:W-:-:S05]  /*0700*/  NOP ;  /* 0x0000000000007918 */ /* 0x000fca0000000000 */
.L_x_3:
        /* <DEDUP_REMOVED lines=33> */
.L_x_4:
        /* <DEDUP_REMOVED lines=33> */
.L_x_5:
[----:B------:R-:W-:Y:S01]  /*0b30*/  UIADD3 UR6, UPT, UPT, UR6, 0x4, URZ ;  /* 0x0000000406067890 */ /* 0x000fe2000fffe0ff */
[----:B------:R-:W-:Y:S01]  /*0b40*/  VIADD R16, R16, 0x40 ;  /* 0x0000004010107836 */ /* 0x000fe20000000000 */
[----:B------:R-:W-:Y:S02]  /*0b50*/  UIADD3 UR4, UPT, UPT, UR4, 0x40, URZ ;  /* 0x0000004004047890 */ /* 0x000fe4000fffe0ff */
[----:B------:R-:W-:Y:S02]  /*0b60*/  UISETP.NE.AND UP1, UPT, UR6, URZ, UPT ;  /* 0x000000ff0600728c */ /* 0x000fe4000bf25270 */
[----:B------:R-:W-:Y:S02]  /*0b70*/  ULEA UR11, UR9, UR11, 0x6 ;  /* 0x0000000b090b7291 */ /* 0x000fe4000f8e30ff */
[----:B------:R-:W-:Y:S02]  /*0b80*/  ULEA UR16, UR9, UR16, 0x6 ;  /* 0x0000001009107291 */ /* 0x000fe4000f8e30ff */
[----:B------:R-:W-:-:S02]  /*0b90*/  ULEA UR17, UR9, UR17, 0x6 ;  /* 0x0000001109117291 */ /* 0x000fc4000f8e30ff */
[----:B------:R-:W-:Y:S01]  /*0ba0*/  ULEA UR8, UR9, UR8, 0x6 ;  /* 0x0000000809087291 */ /* 0x000fe2000f8e30ff */
[----:B------:R-:W-:Y:S11]  /*0bb0*/  BRA.U UP1, `(.L_x_6) ;  /* 0xfffffff501cc7547 */ /* 0x000ff6000b83ffff */
.L_x_1:
[----:B------:R-:W-:-:S09]  /*0bc0*/  UISETP.NE.AND UP0, UPT, UR7, URZ, UPT ;  /* 0x000000ff0700728c */ /* 0x000fd2000bf05270 */
[----:B------:R-:W-:Y:S05]  /*0bd0*/  BRA.U !UP0, `(.L_x_0) ;  /* 0x0000000108b47547 */ /* 0x000fea000b800000 */
[----:B------:R-:W2:Y:S01]  /*0be0*/  LDC R19, c[0x0][0x398] ;  /* 0x0000e600ff137b82 */ /* 0x000ea20000000800 */
[----:B------:R-:W-:Y:S01]  /*0bf0*/  VIADD R18, R2, UR4 ;  /* 0x0000000402127c36 */ /* 0x000fe20008000000 */
[----:B------:R-:W4:Y:S01]  /*0c00*/  LDCU UR6, c[0x0][0x398] ;  /* 0x00007300ff0677ac */ /* 0x000f220008000800 */
[----:B---3--:R-:W3:Y:S01]  /*0c10*/  LDCU.128 UR12, c[0x0][0x380] ;  /* 0x00007000ff0c77ac */ /* 0x008ee20008000c00 */
[----:B------:R-:W-:Y:S02]  /*0c20*/  UIMAD UR8, UR4, UR9, UR5 ;  /* 0x00000009040872a4 */ /* 0x000fe4000f8e0205 */
[----:B------:R-:W-:Y:S02]  /*0c30*/  UIADD3 UR7, UPT, UPT, -UR7, URZ, URZ ;  /* 0x000000ff07077290 */ /* 0x000fe4000fffe1ff */
[----:B------:R-:W-:-:S11]  /*0c40*/  UISETP.GE.U32.AND UP1, UPT, UR5, UR9, UPT ;  /* 0x000000090500728c */ /* 0x000fd6000bf26070 */
.L_x_8:
[----:B------:R-:W-:Y:S01]  /*0c50*/  UIADD3 UR7, UPT, UPT, UR7, 0x1, URZ ;  /* 0x0000000107077890 */ /* 0x000fe2000fffe0ff */
[----:B----4-:R-:W-:Y:S01]  /*0c60*/  UMOV UR9, UR6 ;  /* 0x0000000600097c82 */ /* 0x010fe20008000000 */
[----:B------:R-:W-:Y:S10]  /*0c70*/  BRA.U UP1, `(.L_x_7) ;  /* 0x00000001017c7547 */ /* 0x000ff4000b800000 */
[----:B------:R-:W4:Y:S01]  /*0c80*/  S2R R2, SR_LANEID ;  /* 0x0000000000027919 */ /* 0x000f220000000000 */
[----:B--2---:R-:W-:Y:S01]  /*0c90*/  SHF.R.U32.HI R14, RZ, 0x1, R19 ;  /* 0x00000001ff0e7819 */ /* 0x004fe20000011613 */
[----:B------:R-:W-:Y:S01]  /*0ca0*/  IMAD.MOV.U32 R13, RZ, RZ, RZ ;  /* 0x000000ffff0d7224 */ /* 0x000fe200078e00ff */
[----:B---3--:R-:W-:Y:S01]  /*0cb0*/  UIMAD.WIDE.U32 UR4, UR8, 0x2, UR14 ;  /* 0x00000002080478a5 */ /* 0x008fe2000f8e000e */
[----:B----4-:R-:W-:Y:S02]  /*0cc0*/  LOP3.LUT R12, R2, 0x3, RZ, 0xc0, !PT ;  /* 0x00000003020c7812 */ /* 0x010fe400078ec0ff */
[----:B-1----:R-:W-:Y:S01]  /*0cd0*/  SHF.R.U32.HI R3, RZ, 0x2, R2 ;  /* 0x00000002ff037819 */ /* 0x002fe20000011602 */
[----:B------:R-:W-:-:S04]  /*0ce0*/  IMAD.U32 R2, RZ, RZ, UR12 ;  /* 0x0000000cff027e24 */ /* 0x000fc8000f8e00ff */
[----:B------:R-:W-:-:S04]  /*0cf0*/  IMAD.WIDE.U32 R12, R3, R14, R12 ;  /* 0x0000000e030c7225 */ /* 0x000fc800078e000c */
[----:B------:R-:W-:Y:S01]  /*0d00*/  IMAD.U32 R3, RZ, RZ, UR13 ;  /* 0x0000000dff037e24 */ /* 0x000fe2000f8e00ff */
[----:B------:R-:W-:-:S04]  /*0d10*/  LEA R24, P0, R12, UR4, 0x2 ;  /* 0x000000040c187c11 */ /* 0x000fc8000f8010ff */
[----:B------:R-:W-:-:S03]  /*0d20*/  LEA.HI.X R25, R12, UR5, R13, 0x2, P0 ;  /* 0x000000050c197c11 */ /* 0x000fc600080f140d */
[----:B------:R-:W-:Y:S02]  /*0d30*/  IMAD.WIDE.U32 R26, R19, 0x10, R24 ;  /* 0x00000010131a7825 */ /* 0x000fe400078e0018 */
[----:B0-----:R-:W2:Y:S04]  /*0d40*/  LDG.E R20, desc[UR20][R24.64] ;  /* 0x0000001418147981 */ /* 0x001ea8000c1e1900 */
[----:B------:R2:W3:Y:S04]  /*0d50*/  LDG.E R21, desc[UR20][R24.64+0x10] ;  /* 0x0000101418157981 */ /* 0x0004e8000c1e1900 */
[----:B------:R-:W4:Y:S04]  /*0d60*/  LDG.E R22, desc[UR20][R26.64] ;  /* 0x000000141a167981 */ /* 0x000f28000c1e1900 */
[----:B------:R-:W5:Y:S01]  /*0d70*/  LDG.E R23, desc[UR20][R26.64+0x10] ;  /* 0x000010141a177981 */ /* 0x000f62000c1e1900 */
[----:B------:R-:W-:-:S03]  /*0d80*/  IMAD.WIDE.U32 R2, R18, 0x2, R2 ;  /* 0x0000000212027825 */ /* 0x000fc600078e0002 */
        /* <DEDUP_REMOVED lines=14> */
.L_x_7:
[----:B------:R-:W-:Y:S01]  /*0e70*/  UISETP.NE.AND UP0, UPT, UR7, URZ, UPT ;  /* 0x000000ff0700728c */ /* 0x000fe2000bf05270 */
[----:B------:R-:W-:Y:S01]  /*0e80*/  VIADD R18, R18, 0x10 ;  /* 0x0000001012127836 */ /* 0x000fe20000000000 */
[----:B------:R-:W-:-:S07]  /*0e90*/  ULEA UR8, UR9, UR8, 0x4 ;  /* 0x0000000809087291 */ /* 0x000fce000f8e20ff */
[----:B------:R-:W-:Y:S05]  /*0ea0*/  BRA.U UP0, `(.L_x_8) ;  /* 0xfffffffd00687547 */ /* 0x000fea000b83ffff */
.L_x_0:
[----:B------:R-:W4:Y:S02]  /*0eb0*/  S2UR UR4, SR_CTAID.Y ;  /* 0x00000000000479c3 */ /* 0x000f240000002600 */
[----:B----4-:R-:W-:-:S04]  /*0ec0*/  USHF.L.U32 UR4, UR4, 0x4, URZ ;  /* 0x0000000404047899 */ /* 0x010fc800080006ff */
[----:B------:R-:W-:-:S06]  /*0ed0*/  UISETP.GE.AND UP0, UPT, UR4, UR9, UPT ;  /* 0x000000090400728c */ /* 0x000fcc000bf06270 */
[----:B------:R-:W-:-:S13]  /*0ee0*/  PLOP3.LUT P0, PT, PT, PT, UP0, 0x80, 0x8 ;  /* 0x000000000008781c */ /* 0x000fda0003f0f008 */
[----:B0--3--:R-:W-:Y:S05]  /*0ef0*/  @P0 EXIT ;  /* 0x000000000000094d */ /* 0x009fea0003800000 */
[----:B-1----:R-:W0:Y:S01]  /*0f00*/  S2R R3, SR_LANEID ;  /* 0x0000000000037919 */ /* 0x002e220000000000 */
[----:B------:R-:W1:Y:S01]  /*0f10*/  LDCU.64 UR6, c[0x0][0x390] ;  /* 0x00007200ff0677ac */ /* 0x000e620008000a00 */
[----:B------:R-:W-:Y:S01]  /*0f20*/  IMAD R17, R0, UR9, RZ ;  /* 0x0000000900117c24 */ /* 0x000fe2000f8e02ff */
[----:B------:R-:W-:-:S04]  /*0f30*/  USHF.R.U32.HI UR5, URZ, 0x1, UR9 ;  /* 0x00000001ff057899 */ /* 0x000fc80008011609 */
[----:B------:R-:W-:-:S04]  /*0f40*/  IADD3 R0, P0, PT, R17, UR4, RZ ;  /* 0x0000000411007c10 */ /* 0x000fc8000ff1e0ff */
[----:B------:R-:W-:Y:S02]  /*0f50*/  LEA.HI.X.SX32 R17, R17, RZ, 0x1, P0 ;  /* 0x000000ff11117211 */ /* 0x000fe400000f0eff */
[----:B-1----:R-:W-:Y:S02]  /*0f60*/  LEA R15, P0, R0, UR6, 0x2 ;  /* 0x00000006000f7c11 */ /* 0x002fe4000f8010ff */
[----:B0-----:R-:W-:Y:S02]  /*0f70*/  LOP3.LUT R2, R3, 0x3, RZ, 0xc0, !PT ;  /* 0x0000000303027812 */ /* 0x001fe400078ec0ff */
[----:B------:R-:W-:Y:S01]  /*0f80*/  SHF.R.U32.HI R13, RZ, 0x2, R3 ;  /* 0x00000002ff0d7819 */ /* 0x000fe20000011603 */
[----:B------:R-:W-:-:S04]  /*0f90*/  IMAD.MOV.U32 R3, RZ, RZ, RZ ;  /* 0x000000ffff037224 */ /* 0x000fc800078e00ff */
[----:B------:R-:W-:Y:S01]  /*0fa0*/  IMAD.WIDE.U32 R12, R13, UR5, R2 ;  /* 0x000000050d0c7c25 */ /* 0x000fe2000f8e0002 */
[----:B------:R-:W-:Y:S02]  /*0fb0*/  LEA.HI.X R3, R0, UR7, R17, 0x2, P0 ;  /* 0x0000000700037c11 */ /* 0x000fe400080f1411 */
[----:B------:R-:W-:-:S04]  /*0fc0*/  LEA R2, P0, R12, R15, 0x3 ;  /* 0x0000000f0c027211 */ /* 0x000fc800078018ff */
[----:B------:R-:W-:Y:S01]  /*0fd0*/  LEA.HI.X R3, R12, R3, R13, 0x3, P0 ;  /* 0x000000030c037211 */ /* 0x000fe200000f1c0d */
[----:B------:R-:W-:-:S04]  /*0fe0*/  IMAD.U32 R13, RZ, RZ, UR5 ;  /* 0x00000005ff0d7e24 */ /* 0x000fc8000f8e00ff */
[----:B------:R-:W-:Y:S01]  /*0ff0*/  IMAD.WIDE.U32 R12, R13, 0x40, R2 ;  /* 0x000000400d0c7825 */ /* 0x000fe200078e0002 */
[----:B------:R-:W-:Y:S04]  /*1000*/  STG.E.64 desc[UR20][R2.64], R8 ;  /* 0x0000000802007986 */ /* 0x000fe8000c101b14 */
[----:B------:R-:W-:Y:S04]  /*1010*/  STG.E.64 desc[UR20][R12.64], R10 ;  /* 0x0000000a0c007986 */ /* 0x000fe8000c101b14 */
[----:B------:R-:W-:Y:S04]  /*1020*/  STG.E.64 desc[UR20][R2.64+0x20], R4 ;  /* 0x0000200402007986 */ /* 0x000fe8000c101b14 */
[----:B------:R-:W-:Y:S01]  /*1030*/  STG.E.64 desc[UR20][R12.64+0x20], R6 ;  /* 0x000020060c007986 */ /* 0x000fe2000c101b14 */
[----:B------:R-:W-:Y:S05]  /*1040*/  EXIT ;  /* 0x000000000000794d */ /* 0x000fea0003800000 */
.L_x_9:
[----:B------:R-:W-:-:S00]  /*1050*/  BRA `(.L_x_9) ;  /* 0xfffffffc00fc7947 */ /* 0x000fc0000383ffff */
[----:B------:R-:W-:-:S00]  /*1060*/  NOP ;  /* 0x0000000000007918 */ /* 0x000fc00000000000 */
        /* <DEDUP_REMOVED lines=9> */
.L_x_15:


//--------------------- .text._Z15sgemm_cuda_corePKfS0_Pfi --------------------------
	.section	.text._Z15sgemm_cuda_corePKfS0_Pfi,"ax",@progbits
	.align	128
        .global         _Z15sgemm_cuda_corePKfS0_Pfi
        .type           _Z15sgemm_cuda_corePKfS0_Pfi,@function
        .size           _Z15sgemm_cuda_corePKfS0_Pfi,(.L_x_16 - _Z15sgemm_cuda_corePKfS0_Pfi)
        .other          _Z15sgemm_cuda_corePKfS0_Pfi,@"STO_CUDA_ENTRY STV_DEFAULT"
_Z15sgemm_cuda_corePKfS0_Pfi:
.text._Z15sgemm_cuda_corePKfS0_Pfi:
[----:B------:R-:W-:Y:S01]  /*0000*/  LDC R1, c[0x0][0x37c] ;  /* 0x0000df00ff017b82 */ /* 0x000fe20000000800 */
[----:B------:R-:W0:Y:S07]  /*0010*/  S2R R3, SR_TID.Y ;  /* 0x0000000000037919 */ /* 0x000e2e0000002200 */
[----:B------:R-:W0:Y:S01]  /*0020*/  S2UR UR5, SR_CTAID.Y ;  /* 0x00000000000579c3 */ /* 0x000e220000002600 */
[----:B------:R-:W1:Y:S01]  /*0030*/  LDCU UR30, c[0x0][0x398] ;  /* 0x00007300ff1e77ac */ /* 0x000e620008000800 */
[----:B------:R-:W2:Y:S06]  /*0040*/  S2R R2, SR_TID.X ;  /* 0x0000000000027919 */ /* 0x000eac0000002100 */
[----:B------:R-:W0:Y:S08]  /*0050*/  LDC R0, c[0x0][0x364] ;  /* 0x0000d900ff007b82 */ /* 0x000e300000000800 */
[----:B------:R-:W2:Y:S01]  /*0060*/  S2UR UR6, SR_CTAID.X ;  /* 0x00000000000679c3 */ /* 0x000ea20000002500 */
[----:B-1----:R-:W-:-:S04]  /*0070*/  ULEA.HI UR4, UR30, UR30, URZ, 0x1 ;  /* 0x0000001e1e047291 */ /* 0x002fc8000f8f08ff */
[----:B------:R-:W-:-:S03]  /*0080*/  USHF.R.S32.HI UR4, URZ, 0x1, UR4 ;  /* 0x00000001ff047899 */ /* 0x000fc60008011404 */
[----:B------:R-:W2:Y:S01]  /*0090*/  LDC R11, c[0x0][0x360] ;  /* 0x0000d800ff0b7b82 */ /* 0x000ea20000000800 */
[----:B0-----:R-:W-:-:S05]  /*00a0*/  IMAD R0, R0, UR5, R3 ;  /* 0x0000000500007c24 */ /* 0x001fca000f8e0203 */
[----:B------:R-:W-:Y:S01]  /*00b0*/  ISETP.GE.AND P0, PT, R0, UR4, PT ;  /* 0x0000000400007c0c */ /* 0x000fe2000bf06270 */
[----:B--2---:R-:W-:-:S05]  /*00c0*/  IMAD R11, R11, UR6, R2 ;  /* 0x000000060b0b7c24 */ /* 0x004fca000f8e0202 */
[----:B------:R-:W-:-:S13]  /*00d0*/  ISETP.GE.OR P0, PT, R11, UR30, P0 ;  /* 0x0000001e0b007c0c */ /* 0x000fda0008706670 */
[----:B------:R-:W-:Y:S05]  /*00e0*/  @P0 EXIT ;  /* 0x000000000000094d */ /* 0x000fea0003800000 */
[----:B------:R-:W-:Y:S01]  /*00f0*/  UISETP.GE.AND UP0, UPT, UR30, 0x1, UPT ;  /* 0x000000011e00788c */ /* 0x000fe2000bf06270 */
[----:B------:R-:W-:Y:S01]  /*0100*/  HFMA2 R15, -RZ, RZ, 0, 0 ;  /* 0x00000000ff0f7431 */ /* 0x000fe200000001ff */
[----:B------:R-:W0:Y:S07]  /*0110*/  LDCU.64 UR28, c[0x0][0x358] ;  /* 0x00006b00ff1c77ac */ /* 0x000e2e0008000a00 */
[----:B------:R-:W-:Y:S05]  /*0120*/  BRA.U !UP0, `(.L_x_10) ;  /* 0x0000000908407547 */ /* 0x000fea000b800000 */
[----:B------:R-:W-:Y:S02]  /*0130*/  UISETP.GE.U32.AND UP0, UPT, UR30, 0x10, UPT ;  /* 0x000000101e00788c */ /* 0x000fe4000bf06070 */
[----:B------:R-:W-:Y:S01]  /*0140*/  IMAD R5, R0, UR30, RZ ;  /* 0x0000001e00057c24 */ /* 0x000fe2000f8e02ff */
[----:B------:R-:W-:Y:S02]  /*0150*/  MOV R15, RZ ;  /* 0x000000ff000f7202 */ /* 0x000fe40000000f00 */
[----:B------:R-:W-:-:S04]  /*0160*/  MOV R6, RZ ;  /* 0x000000ff00067202 */ /* 0x000fc80000000f00 */
[----:B------:R-:W-:Y:S05]  /*0170*/  BRA.U !UP0, `(.L_x_11) ;  /* 0x0000000508d07547 */ /* 0x000fea000b800000 */
[----:B------:R-:W1:Y:S01]  /*0180*/  LDCU.128 UR8, c[0x0][0x380] ;  /* 0x00007000ff0877ac */ /* 0x000e620008000c00 */
[----:B------:R-:W-:Y:S02]  /*0190*/  MOV R15, RZ ;  /* 0x000000ff000f7202 */ /* 0x000fe40000000f00 */
[----:B------:R-:W-:Y:S01]  /*01a0*/  MOV R10, R11 ;  /* 0x0000000b000a7202 */ /* 0x000fe20000000f00 */
[----:B------:R-:W-:-:S04]  /*01b0*/  ULOP3.LUT UR4, UR30, 0x7ffffff0, URZ, 0xc0, !UPT ;  /* 0x7ffffff01e047892 */ /* 0x000fc8000f8ec0ff */
[----:B------:R-:W-:Y:S01]  /*01c0*/  UIADD3 UR4, UPT, UPT, -UR4, URZ, URZ ;  /* 0x000000ff04047290 */ /* 0x000fe2000fffe1ff */
[----:B-1----:R-:W-:Y:S01]  /*01d0*/  MOV R2, UR8 ;  /* 0x0000000800027c02 */ /* 0x002fe20008000f00 */
[----:B------:R-:W-:Y:S01]  /*01e0*/  UIMAD.WIDE.U32 UR6, UR30, 0x18, UR10 ;  /* 0x000000181e0678a5 */ /* 0x000fe2000f8e000a */
[----:B------:R-:W-:Y:S01]  /*01f0*/  MOV R3, UR9 ;  /* 0x0000000900037c02 */ /* 0x000fe20008000f00 */
[----:B------:R-:W-:Y:S02]  /*0200*/  UIMAD.WIDE.U32 UR12, UR30, 0x1c, UR10 ;  /* 0x0000001c1e0c78a5 */ /* 0x000fe4000f8e000a */
[----:B------:R-:W-:Y:S01]  /*0210*/  UIMAD.WIDE.U32 UR14, UR30, 0x20, UR10 ;  /* 0x000000201e0e78a5 */ /* 0x000fe2000f8e000a */
[----:B------:R-:W-:Y:S01]  /*0220*/  IMAD.WIDE.U32 R2, R5, 0x4, R2 ;  /* 0x0000000405027825 */ /* 0x000fe200078e0002 */
[----:B------:R-:W-:Y:S02]  /*0230*/  UIMAD.WIDE.U32 UR8, UR30, 0x24, UR10 ;  /* 0x000000241e0878a5 */ /* 0x000fe4000f8e000a */
[----:B------:R-:W-:Y:S01]  /*0240*/  UIMAD.WIDE.U32 UR16, UR30, 0x28, UR10 ;  /* 0x000000281e1078a5 */ /* 0x000fe2000f8e000a */
[----:B------:R-:W-:Y:S01]  /*0250*/  IADD3 R6, P0, PT, R2, 0x20, RZ ;  /* 0x0000002002067810 */ /* 0x000fe20007f1e0ff */
[----:B------:R-:W-:-:S02]  /*0260*/  UIMAD.WIDE.U32 UR18, UR30, 0x2c, UR10 ;  /* 0x0000002c1e1278a5 */ /* 0x000fc4000f8e000a */
[----:B------:R-:W-:Y:S01]  /*0270*/  UIMAD.WIDE.U32 UR20, UR30, 0x30, UR10 ;  /* 0x000000301e1478a5 */ /* 0x000fe2000f8e000a */
[----:B------:R-:W-:Y:S01]  /*0280*/  IADD3.X R9, PT, PT, RZ, R3, RZ, P0, !PT ;  /* 0x00000003ff097210 */ /* 0x000fe200007fe4ff */
[----:B------:R-:W-:Y:S02]  /*0290*/  UIMAD.WIDE.U32 UR22, UR30, 0x34, UR10 ;  /* 0x000000341e1678a5 */ /* 0x000fe4000f8e000a */
[----:B------:R-:W-:Y:S02]  /*02a0*/  UIMAD.WIDE.U32 UR24, UR30, 0x38, UR10 ;  /* 0x000000381e1878a5 */ /* 0x000fe4000f8e000a */
[----:B------:R-:W-:-:S12]  /*02b0*/  UIMAD.WIDE.U32 UR26, UR30, 0x3c, UR10 ;  /* 0x0000003c1e1a78a5 */ /* 0x000fd8000f8e000a */
.L_x_12:
[----:B------:R-:W-:Y:S01]  /*02c0*/  HFMA2 R3, -RZ, RZ, 0, 2.384185791015625e-07 ;  /* 0x00000004ff037431 */ /* 0x000fe200000001ff */
[----:B------:R-:W-:Y:S02]  /*02d0*/  UIMAD.WIDE.U32 UR32, UR30, 0x4, UR10 ;  /* 0x000000041e2078a5 */ /* 0x000fe4000f8e000a */
[----:B------:R-:W-:-:S04]  /*02e0*/  UIMAD.WIDE.U32 UR34, UR30, 0x8, UR10 ;  /* 0x000000081e2278a5 */ /* 0x000fc8000f8e000a */
[----:B------:R-:W-:Y:S02]  /*02f0*/  MOV R4, UR32 ;  /* 0x0000002000047c02 */ /* 0x000fe40008000f00 */
[----:B------:R-:W-:Y:S01]  /*0300*/  MOV R5, UR33 ;  /* 0x0000002100057c02 */ /* 0x000fe20008000f00 */
[----:B------:R-:W-:Y:S01]  /*0310*/  IMAD.WIDE R2, R10, R3, UR10 ;  /* 0x0000000a0a027e25 */ /* 0x000fe2000f8e0203 */
[----:B------:R-:W-:-:S04]  /*0320*/  UIMAD.WIDE.U32 UR32, UR30, 0xc, UR10 ;  /* 0x0000000c1e2078a5 */ /* 0x000fc8000f8e000a */
[----:B0-----:R0:W2:Y:S01]  /*0330*/  LDG.E R7, desc[UR28][R2.64] ;  /* 0x0000001c02077981 */ /* 0x0010a2000c1e1900 */
[----:B------:R-:W-:Y:S01]  /*0340*/  MOV R24, UR34 ;  /* 0x0000002200187c02 */ /* 0x000fe20008000f00 */
[C---:B------:R-:W-:Y:S01]  /*0350*/  IMAD.WIDE R4, R10.reuse, 0x4, R4 ;  /* 0x000000040a047825 */ /* 0x040fe200078e0204 */
[----:B------:R-:W-:Y:S01]  /*0360*/  MOV R25, UR35 ;  /* 0x0000002300197c02 */ /* 0x000fe20008000f00 */
[----:B------:R-:W-:Y:S01]  /*0370*/  UIMAD.WIDE.U32 UR34, UR30, 0x10, UR10 ;  /* 0x000000101e2278a5 */ /* 0x000fe2000f8e000a */
[----:B------:R-:W-:Y:S02]  /*0380*/  MOV R16, UR32 ;  /* 0x0000002000107c02 */ /* 0x000fe40008000f00 */
[----:B------:R-:W-:Y:S02]  /*0390*/  MOV R17, UR33 ;  /* 0x0000002100117c02 */ /* 0x000fe40008000f00 */
[----:B0-----:R-:W-:Y:S02]  /*03a0*/  MOV R2, R6 ;  /* 0x0000000600027202 */ /* 0x001fe40000000f00 */
[----:B------:R-:W-:Y:S01]  /*03b0*/  MOV R3, R9 ;  /* 0x0000000900037202 */ /* 0x000fe20000000f00 */
[----:B------:R-:W-:Y:S01]  /*03c0*/  IMAD.WIDE R24, R10, 0x4, R24 ;  /* 0x000000040a187825 */ /* 0x000fe200078e0218 */
[----:B------:R0:W3:Y:S04]  /*03d0*/  LDG.E R8, desc[UR28][R4.64] ;  /* 0x0000001c04087981 */ /* 0x0000e8000c1e1900 */
[----:B------:R-:W2:Y:S01]  /*03e0*/  LDG.E R6, desc[UR28][R2.64+-0x20] ;  /* 0xffffe01c02067981 */ /* 0x000ea2000c1e1900 */
[----:B------:R-:W-:-:S03]  /*03f0*/  MOV R26, UR34 ;  /* 0x00000022001a7c02 */ /* 0x000fc60008000f00 */
[----:B------:R-:W3:Y:S01]  /*0400*/  LDG.E R9, desc[UR28][R2.64+-0x1c] ;  /* 0xffffe41c02097981 */ /* 0x000ee2000c1e1900 */
[----:B------:R-:W-:Y:S01]  /*0410*/  MOV R27, UR35 ;  /* 0x00000023001b7c02 */ /* 0x000fe20008000f00 */
[----:B------:R-:W-:Y:S02]  /*0420*/  IMAD.WIDE R16, R10, 0x4, R16 ;  /* 0x000000040a107825 */ /* 0x000fe400078e0210 */
[----:B------:R1:W4:Y:S01]  /*0430*/  LDG.E R20, desc[UR28][R24.64] ;  /* 0x0000001c18147981 */ /* 0x000322000c1e1900 */
[----:B------:R-:W-:-:S03]  /*0440*/  UIMAD.WIDE.U32 UR32, UR30, 0x14, UR10 ;  /* 0x000000141e2078a5 */ /* 0x000fc6000f8e000a */
[----:B------:R-:W4:Y:S01]  /*0450*/  LDG.E R21, desc[UR28][R2.64+-0x18] ;  /* 0xffffe81c02157981 */ /* 0x000f22000c1e1900 */
[----:B------:R-:W-:-:S03]  /*0460*/  IMAD.WIDE R26, R10, 0x4, R26 ;  /* 0x000000040a1a7825 */ /* 0x000fc600078e021a */
[----:B------:R-:W5:Y:S04]  /*0470*/  LDG.E R22, desc[UR28][R16.64] ;  /* 0x0000001c10167981 */ /* 0x000f68000c1e1900 */
[----:B------:R-:W5:Y:S01]  /*0480*/  LDG.E R23, desc[UR28][R2.64+-0x14] ;  /* 0xffffec1c02177981 */ /* 0x000f62000c1e1900 */
[----:B0-----:R-:W-:Y:S02]  /*0490*/  MOV R4, UR32 ;  /* 0x0000002000047c02 */ /* 0x001fe40008000f00 */
[----:B------:R-:W-:Y:S01]  /*04a0*/  MOV R5, UR33 ;  /* 0x0000002100057c02 */ /* 0x000fe20008000f00 */
[----:B------:R0:W5:Y:S04]  /*04b0*/  LDG.E R19, desc[UR28][R26.64] ;  /* 0x0000001c1a137981 */ /* 0x000168000c1e1900 */
[----:B------:R-:W5:Y:S01]  /*04c0*/  LDG.E R18, desc[UR28][R2.64+-0x10] ;  /* 0xfffff01c02127981 */ /* 0x000f62000c1e1900 */
[----:B------:R-:W-:-:S03]  /*04d0*/  IMAD.WIDE R4, R10, 0x4, R4 ;  /* 0x000000040a047825 */ /* 0x000fc600078e0204 */
[----:B------:R-:W5:Y:S04]  /*04e0*/  LDG.E R13, desc[UR28][R2.64+-0xc] ;  /* 0xfffff41c020d7981 */ /* 0x000f68000c1e1900 */
[----:B------:R0:W5:Y:S01]  /*04f0*/  LDG.E R12, desc[UR28][R4.64] ;  /* 0x0000001c040c7981 */ /* 0x000162000c1e1900 */
[----:B-1----:R-:W-:Y:S01]  /*0500*/  HFMA2 R25, -RZ, RZ, 0, 2.384185791015625e-07 ;  /* 0x00000004ff197431 */ /* 0x002fe200000001ff */
[----:B------:R-:W-:Y:S01]  /*0510*/  MOV R29, 0x4 ;  /* 0x00000004001d7802 */ /* 0x000fe20000000f00 */
[----:B0-----:R-:W-:-:S04]  /*0520*/  HFMA2 R27, -RZ, RZ, 0, 2.384185791015625e-07 ;  /* 0x00000004ff1b7431 */ /* 0x001fc800000001ff */
[----:B------:R-:W-:-:S04]  /*0530*/  IMAD.WIDE R16, R10, R29, UR12 ;  /* 0x0000000c0a107e25 */ /* 0x000fc8000f8e021d */
[C---:B------:R-:W-:Y:S02]  /*0540*/  IMAD.WIDE R24, R10.reuse, R25, UR6 ;  /* 0x000000060a187e25 */ /* 0x040fe4000f8e0219 */
[----:B------:R-:W5:Y:S04]  /*0550*/  LDG.E R16, desc[UR28][R16.64] ;  /* 0x0000001c10107981 */ /* 0x000f68000c1e1900 */
[----:B------:R-:W5:Y:S01]  /*0560*/  LDG.E R14, desc[UR28][R24.64] ;  /* 0x0000001c180e7981 */ /* 0x000f62000c1e1900 */
[CC--:B------:R-:W-:Y:S01]  /*0570*/  IMAD.WIDE R4, R10.reuse, R27.reuse, UR14 ;  /* 0x0000000e0a047e25 */ /* 0x0c0fe2000f8e021b */
[----:B------:R-:W-:Y:S02]  /*0580*/  MOV R28, 0x4 ;  /* 0x00000004001c7802 */ /* 0x000fe40000000f00 */
[----:B------:R-:W5:Y:S04]  /*0590*/  LDG.E R25, desc[UR28][R2.64+-0x4] ;  /* 0xfffffc1c02197981 */ /* 0x000f68000c1e1900 */
[----:B------:R0:W5:Y:S02]  /*05a0*/  LDG.E R24, desc[UR28][R4.64] ;  /* 0x0000001c04187981 */ /* 0x000164000c1e1900 */
[----:B0-----:R-:W-:-:S02]  /*05b0*/  IMAD.WIDE R4, R10, R27, UR18 ;  /* 0x000000120a047e25 */ /* 0x001fc4000f8e021b */
[----:B------:R-:W5:Y:S02]  /*05c0*/  LDG.E R27, desc[UR28][R2.64+0x10] ;  /* 0x0000101c021b7981 */ /* 0x000f64000c1e1900 */
[----:B--2---:R-:W-:Y:S02]  /*05d0*/  FFMA R26, R6, R7, R15 ;  /* 0x00000007061a7223 */ /* 0x004fe4000000000f */
[----:B------:R-:W2:Y:S02]  /*05e0*/  LDG.E R15, desc[UR28][R2.64+-0x8] ;  /* 0xfffff81c020f7981 */ /* 0x000ea4000c1e1900 */
[----:B---3--:R-:W-:Y:S01]  /*05f0*/  FFMA R26, R9, R8, R26 ;  /* 0x00000008091a7223 */ /* 0x008fe2000000001a */
[----:B------:R-:W-:-:S04]  /*0600*/  IMAD.WIDE R6, R10, R29, UR8 ;  /* 0x000000080a067e25 */ /* 0x000fc8000f8e021d */
[----:B------:R-:W-:Y:S01]  /*0610*/  IMAD.WIDE R8, R10, R28, UR16 ;  /* 0x000000100a087e25 */ /* 0x000fe2000f8e021c */
[----:B------:R0:W3:Y:S03]  /*0620*/  LDG.E R17, desc[UR28][R6.64] ;  /* 0x0000001c06117981 */ /* 0x0000e6000c1e1900 */
[----:B----4-:R-:W-:Y:S02]  /*0630*/  FFMA R26, R21, R20, R26 ;  /* 0x00000014151a7223 */ /* 0x010fe4000000001a */
[----:B------:R-:W4:Y:S04]  /*0640*/  LDG.E R21, desc[UR28][R2.64] ;  /* 0x0000001c02157981 */ /* 0x000f28000c1e1900 */
[----:B------:R1:W3:Y:S01]  /*0650*/  LDG.E R20, desc[UR28][R8.64] ;  /* 0x0000001c08147981 */ /* 0x0002e2000c1e1900 */
[----:B-----5:R-:W-:-:S03]  /*0660*/  FFMA R23, R23, R22, R26 ;  /* 0x0000001617177223 */ /* 0x020fc6000000001a */
[----:B------:R-:W3:Y:S01]  /*0670*/  LDG.E R22, desc[UR28][R2.64+0x4] ;  /* 0x0000041c02167981 */ /* 0x000ee2000c1e1900 */
[----:B0-----:R-:W-:-:S04]  /*0680*/  IMAD.WIDE R6, R10, R29, UR20 ;  /* 0x000000140a067e25 */ /* 0x001fc8000f8e021d */
[----:B------:R-:W-:Y:S01]  /*0690*/  FFMA R26, R18, R19, R23 ;  /* 0x00000013121a7223 */ /* 0x000fe20000000017 */
[----:B-1----:R-:W-:Y:S01]  /*06a0*/  IMAD.WIDE R8, R10, R28, UR22 ;  /* 0x000000160a087e25 */ /* 0x002fe2000f8e021c */
[----:B------:R-:W5:Y:S04]  /*06b0*/  LDG.E R19, desc[UR28][R2.64+0x8] ;  /* 0x0000081c02137981 */ /* 0x000f68000c1e1900 */
[----:B------:R0:W5:Y:S04]  /*06c0*/  LDG.E R23, desc[UR28][R4.64] ;  /* 0x0000001c04177981 */ /* 0x000168000c1e1900 */
[----:B------:R-:W5:Y:S01]  /*06d0*/  LDG.E R18, desc[UR28][R2.64+0xc] ;  /* 0x00000c1c02127981 */ /* 0x000f62000c1e1900 */
[----:B------:R-:W-:-:S03]  /*06e0*/  FFMA R26, R13, R12, R26 ;  /* 0x0000000c0d1a7223 */ /* 0x000fc6000000001a */
[----:B------:R-:W5:Y:S01]  /*06f0*/  LDG.E R6, desc[UR28][R6.64] ;  /* 0x0000001c06067981 */ /* 0x000f62000c1e1900 */
[----:B0-----:R-:W-:Y:S02]  /*0700*/  HFMA2 R5, -RZ, RZ, 0, 2.384185791015625e-07 ;  /* 0x00000004ff057431 */ /* 0x001fe400000001ff */
[C---:B------:R-:W-:Y:S01]  /*0710*/  IMAD.WIDE R12, R10.reuse, R29, UR24 ;  /* 0x000000180a0c7e25 */ /* 0x040fe2000f8e021d */
[----:B------:R-:W5:Y:S04]  /*0720*/  LDG.E R8, desc[UR28][R8.64] ;  /* 0x0000001c08087981 */ /* 0x000f68000c1e1900 */
[----:B------:R-:W5:Y:S01]  /*0730*/  LDG.E R29, desc[UR28][R2.64+0x14] ;  /* 0x0000141c021d7981 */ /* 0x000f62000c1e1900 */
[----:B------:R-:W-:-:S03]  /*0740*/  IMAD.WIDE R4, R10, R5, UR26 ;  /* 0x0000001a0a047e25 */ /* 0x000fc6000f8e0205 */
[----:B------:R-:W5:Y:S04]  /*0750*/  LDG.E R13, desc[UR28][R12.64] ;  /* 0x0000001c0c0d7981 */ /* 0x000f68000c1e1900 */
[----:B------:R-:W5:Y:S04]  /*0760*/  LDG.E R28, desc[UR28][R2.64+0x18] ;  /* 0x0000181c021c7981 */ /* 0x000f68000c1e1900 */
[----:B------:R0:W5:Y:S04]  /*0770*/  LDG.E R4, desc[UR28][R4.64] ;  /* 0x0000001c04047981 */ /* 0x000168000c1e1900 */
[----:B------:R-:W5:Y:S01]  /*0780*/  LDG.E R7, desc[UR28][R2.64+0x1c] ;  /* 0x00001c1c02077981 */ /* 0x000f62000c1e1900 */
[----:B------:R-:W-:-:S04]  /*0790*/  UIADD3 UR4, UPT, UPT, UR4, 0x10, URZ ;  /* 0x0000001004047890 */ /* 0x000fc8000fffe0ff */
[----:B------:R-:W-:Y:S01]  /*07a0*/  UISETP.NE.AND UP0, UPT, UR4, URZ, UPT ;  /* 0x000000ff0400728c */ /* 0x000fe2000bf05270 */
[----:B0-----:R-:W-:-:S04]  /*07b0*/  MOV R5, UR30 ;  /* 0x0000001e00057c02 */ /* 0x001fc80008000f00 */
[----:B------:R-:W-:Y:S01]  /*07c0*/  LEA R10, R5, R10, 0x4 ;  /* 0x0000000a050a7211 */ /* 0x000fe200078e20ff */
[----:B--2---:R-:W-:-:S04]  /*07d0*/  FFMA R14, R15, R14, R26 ;  /* 0x0000000e0f0e7223 */ /* 0x004fc8000000001a */
[----:B------:R-:W-:-:S04]  /*07e0*/  FFMA R14, R25, R16, R14 ;  /* 0x00000010190e7223 */ /* 0x000fc8000000000e */
[----:B----4-:R-:W-:-:S04]  /*07f0*/  FFMA R21, R21, R24, R14 ;  /* 0x0000001815157223 */ /* 0x010fc8000000000e */
[----:B---3--:R-:W-:-:S04]  /*0800*/  FFMA R22, R22, R17, R21 ;  /* 0x0000001116167223 */ /* 0x008fc80000000015 */
[----:B-----5:R-:W-:-:S04]  /*0810*/  FFMA R19, R19, R20, R22 ;  /* 0x0000001413137223 */ /* 0x020fc80000000016 */
[----:B------:R-:W-:-:S04]  /*0820*/  FFMA R18, R18, R23, R19 ;  /* 0x0000001712127223 */ /* 0x000fc80000000013 */
[----:B------:R-:W-:-:S04]  /*0830*/  FFMA R6, R27, R6, R18 ;  /* 0x000000061b067223 */ /* 0x000fc80000000012 */
[----:B------:R-:W-:Y:S01]  /*0840*/  FFMA R29, R29, R8, R6 ;  /* 0x000000081d1d7223 */ /* 0x000fe20000000006 */
[----:B------:R-:W-:-:S04]  /*0850*/  IADD3 R6, P0, PT, R2, 0x40, RZ ;  /* 0x0000004002067810 */ /* 0x000fc80007f1e0ff */
[----:B------:R-:W-:Y:S01]  /*0860*/  IADD3.X R9, PT, PT, RZ, R3, RZ, P0, !PT ;  /* 0x00000003ff097210 */ /* 0x000fe200007fe4ff */
[----:B------:R-:W-:-:S04]  /*0870*/  FFMA R28, R28, R13, R29 ;  /* 0x0000000d1c1c7223 */ /* 0x000fc8000000001d */
[----:B------:R-:W-:Y:S01]  /*0880*/  FFMA R15, R7, R4, R28 ;  /* 0x00000004070f7223 */ /* 0x000fe2000000001c */
[----:B------:R-:W-:Y:S06]  /*0890*/  BRA.U UP0, `(.L_x_12) ;  /* 0xfffffff900887547 */ /* 0x000fec000b83ffff */
[----:B------:R-:W-:-:S06]  /*08a0*/  ULOP3.LUT UR4, UR30, 0x7ffffff0, URZ, 0xc0, !UPT ;  /* 0x7ffffff01e047892 */ /* 0x000fcc000f8ec0ff */
[----:B------:R-:W-:-:S07]  /*08b0*/  MOV R6, UR4 ;  /* 0x0000000400067c02 */ /* 0x000fce0008000f00 */
.L_x_11:
[----:B------:R-:W-:-:S04]  /*08c0*/  ULOP3.LUT UR4, UR30, 0xf, URZ, 0xc0, !UPT ;  /* 0x0000000f1e047892 */ /* 0x000fc8000f8ec0ff */
[----:B------:R-:W-:-:S09]  /*08d0*/  UISETP.NE.AND UP0, UPT, UR4, URZ, UPT ;  /* 0x000000ff0400728c */ /* 0x000fd2000bf05270 */
[----:B------:R-:W-:Y:S05]  /*08e0*/  BRA.U !UP0, `(.L_x_10) ;  /* 0x0000000108507547 */ /* 0x000fea000b800000 */
[----:B------:R-:W1:Y:S01]  /*08f0*/  LDC.64 R4, c[0x0][0x380] ;  /* 0x0000e000ff047b82 */ /* 0x000e620000000a00 */
[----:B------:R-:W-:Y:S01]  /*0900*/  IMAD R7, R0, UR30, RZ ;  /* 0x0000001e00077c24 */ /* 0x000fe2000f8e02ff */
[----:B------:R-:W-:Y:S01]  /*0910*/  UIADD3 UR4, UPT, UPT, -UR4, URZ, URZ ;  /* 0x000000ff04047290 */ /* 0x000fe2000fffe1ff */
[----:B------:R-:W-:-:S03]  /*0920*/  IMAD R9, R6, UR30, R11 ;  /* 0x0000001e06097c24 */ /* 0x000fc6000f8e020b */
[----:B------:R-:W-:Y:S02]  /*0930*/  IADD3 R7, PT, PT, R7, R6, RZ ;  /* 0x0000000607077210 */ /* 0x000fe40007ffe0ff */
[----:B------:R-:W2:Y:S03]  /*0940*/  LDC.64 R2, c[0x0][0x388] ;  /* 0x0000e200ff027b82 */ /* 0x000ea60000000a00 */
[----:B-1----:R-:W-:-:S03]  /*0950*/  IMAD.WIDE.U32 R4, R7, 0x4, R4 ;  /* 0x0000000407047825 */ /* 0x002fc600078e0004 */
[----:B------:R-:W-:Y:S02]  /*0960*/  MOV R8, R4 ;  /* 0x0000000400087202 */ /* 0x000fe40000000f00 */
[----:B------:R-:W-:-:S07]  /*0970*/  MOV R7, R5 ;  /* 0x0000000500077202 */ /* 0x000fce0000000f00 */
.L_x_13:
[----:B--2---:R-:W-:Y:S01]  /*0980*/  IMAD.WIDE R4, R9, 0x4, R2 ;  /* 0x0000000409047825 */ /* 0x004fe200078e0202 */
[----:B------:R-:W-:-:S05]  /*0990*/  MOV R6, R8 ;  /* 0x0000000800067202 */ /* 0x000fca0000000f00 */
[----:B0-----:R-:W2:Y:S04]  /*09a0*/  LDG.E R4, desc[UR28][R4.64] ;  /* 0x0000001c04047981 */ /* 0x001ea8000c1e1900 */
[----:B------:R0:W2:Y:S01]  /*09b0*/  LDG.E R6, desc[UR28][R6.64] ;  /* 0x0000001c06067981 */ /* 0x0000a2000c1e1900 */
[----:B------:R-:W-:Y:S01]  /*09c0*/  UIADD3 UR4, UPT, UPT, UR4, 0x1, URZ ;  /* 0x0000000104047890 */ /* 0x000fe2000fffe0ff */
[----:B------:R-:W-:Y:S02]  /*09d0*/  IADD3 R8, P0, PT, R8, 0x4, RZ ;  /* 0x0000000408087810 */ /* 0x000fe40007f1e0ff */
[----:B------:R-:W-:Y:S01]  /*09e0*/  IADD3 R9, PT, PT, R9, UR30, RZ ;  /* 0x0000001e09097c10 */ /* 0x000fe2000fffe0ff */
[----:B------:R-:W-:Y:S01]  /*09f0*/  UISETP.NE.AND UP0, UPT, UR4, URZ, UPT ;  /* 0x000000ff0400728c */ /* 0x000fe2000bf05270 */
[----:B0-----:R-:W-:Y:S01]  /*0a00*/  IADD3.X R7, PT, PT, RZ, R7, RZ, P0, !PT ;  /* 0x00000007ff077210 */ /* 0x001fe200007fe4ff */
[----:B--2---:R-:W-:-:S07]  /*0a10*/  FFMA R15, R6, R4, R15 ;  /* 0x00000004060f7223 */ /* 0x004fce000000000f */
[----:B------:R-:W-:Y:S05]  /*0a20*/  BRA.U UP0, `(.L_x_13) ;  /* 0xfffffffd00d47547 */ /* 0x000fea000b83ffff */
.L_x_10:
[----:B------:R-:W1:Y:S01]  /*0a30*/  LDC.64 R2, c[0x0][0x390] ;  /* 0x0000e400ff027b82 */ /* 0x000e620000000a00 */
[----:B------:R-:W-:-:S04]  /*0a40*/  IMAD R11, R0, UR30, R11 ;  /* 0x0000001e000b7c24 */ /* 0x000fc8000f8e020b */
[----:B-1----:R-:W-:-:S05]  /*0a50*/  IMAD.WIDE R2, R11, 0x4, R2 ;  /* 0x000000040b027825 */ /* 0x002fca00078e0202 */
[----:B0-----:R-:W-:Y:S01]  /*0a60*/  STG.E desc[UR28][R2.64], R15 ;  /* 0x0000000f02007986 */ /* 0x001fe2000c10191c */
[----:B------:R-:W-:Y:S05]  /*0a70*/  EXIT ;  /* 0x000000000000794d */ /* 0x000fea0003800000 */
.L_x_14:
        /* <DEDUP_REMOVED lines=16> */
.L_x_16:


//--------------------- .nv.shared.reserved.0     --------------------------
	.section	.nv.shared.reserved.0,"aw",@nobits
	.weak		__nv_reservedSMEM_offset_0_alias
	.size		__nv_reservedSMEM_offset_0_alias, 0, 64
	.other		__nv_reservedSMEM_offset_0_alias,@"STO_CUDA_RESERVED_SHARED STV_DEFAULT"
__nv_reservedSMEM_offset_0_alias:
	.zero		0
	.zero		64


//--------------------- .nv.constant0._Z17sgemm_tensor_corePK6__halfS1_Pfi --------------------------
	.section	.nv.constant0._Z17sgemm_tensor_corePK6__halfS1_Pfi,"a",@progbits
	.sectionflags	@""
	.align	4
.nv.constant0._Z17sgemm_tensor_corePK6__halfS1_Pfi:
	.zero		924


//--------------------- .nv.constant0._Z15sgemm_cuda_corePKfS0_Pfi --------------------------
	.section	.nv.constant0._Z15sgemm_cuda_corePKfS0_Pfi,"a",@progbits
	.sectionflags	@""
	.align	4
.nv.constant0._Z15sgemm_cuda_corePKfS0_Pfi:
	.zero		924


//--------------------- SYMBOLS --------------------------

	.type		.nv.reservedSmem.offset0,@object
	.size		.nv.reservedSmem.offset0,0x4
